//
// Generated by NVIDIA NVVM Compiler
//
// Compiler Build ID: CL-36424714
// Cuda compilation tools, release 13.0, V13.0.88
// Based on NVVM 20.0.0
//

.version 9.0
.target sm_100
.address_size 64

	// .globl	kernel_conv

.visible .entry kernel_conv(
	.param .u64 .ptr .align 1 kernel_conv_param_0,
	.param .u64 .ptr .align 1 kernel_conv_param_1,
	.param .u64 .ptr .align 1 kernel_conv_param_2,
	.param .u64 .ptr .align 1 kernel_conv_param_3,
	.param .u32 kernel_conv_param_4,
	.param .u32 kernel_conv_param_5,
	.param .u32 kernel_conv_param_6,
	.param .u32 kernel_conv_param_7,
	.param .u32 kernel_conv_param_8,
	.param .u32 kernel_conv_param_9
)
{
	.reg .pred 	%p<96>;
	.reg .b32 	%r<87>;
	.reg .b32 	%f<105>;
	.reg .b64 	%rd<30>;

	ld.param.u64 	%rd11, [kernel_conv_param_0];
	ld.param.u64 	%rd12, [kernel_conv_param_2];
	ld.param.u64 	%rd10, [kernel_conv_param_3];
	ld.param.u32 	%r32, [kernel_conv_param_4];
	ld.param.u32 	%r33, [kernel_conv_param_5];
	ld.param.u32 	%r34, [kernel_conv_param_6];
	ld.param.u32 	%r37, [kernel_conv_param_7];
	ld.param.u32 	%r35, [kernel_conv_param_8];
	ld.param.u32 	%r36, [kernel_conv_param_9];
	cvta.to.global.u64 	%rd1, %rd12;
	cvta.to.global.u64 	%rd2, %rd11;
	mov.u32 	%r38, %ctaid.x;
	mov.u32 	%r39, %ntid.x;
	mov.u32 	%r40, %tid.x;
	mad.lo.s32 	%r1, %r38, %r39, %r40;
	mov.u32 	%r41, %ctaid.y;
	mov.u32 	%r42, %ntid.y;
	mov.u32 	%r43, %tid.y;
	mad.lo.s32 	%r44, %r41, %r42, %r43;
	mov.u32 	%r3, %ctaid.z;
	shl.b32 	%r45, %r36, 1;
	sub.s32 	%r46, %r32, %r35;
	add.s32 	%r47, %r46, %r45;
	sub.s32 	%r48, %r33, %r35;
	add.s32 	%r5, %r48, %r45;
	setp.gt.s32 	%p2, %r1, %r5;
	setp.gt.s32 	%p3, %r44, %r47;
	or.pred  	%p4, %p2, %p3;
	setp.ge.s32 	%p5, %r3, %r37;
	or.pred  	%p6, %p5, %p4;
	mov.f32 	%f83, 0f00000000;
	@%p6 bra 	$L__BB0_48;
	setp.lt.s32 	%p7, %r34, 1;
	@%p7 bra 	$L__BB0_47;
	setp.lt.s32 	%p8, %r35, 1;
	sub.s32 	%r6, %r44, %r36;
	@%p8 bra 	$L__BB0_47;
	and.b32  	%r7, %r35, 7;
	and.b32  	%r8, %r35, 3;
	and.b32  	%r9, %r35, 2147483640;
	and.b32  	%r10, %r35, 1;
	mul.lo.s32 	%r11, %r34, %r3;
	sub.s32 	%r12, %r1, %r36;
	mov.f32 	%f83, 0f00000000;
	mov.b32 	%r81, 0;
$L__BB0_4:
	mul.lo.s32 	%r14, %r81, %r33;
	add.s32 	%r51, %r81, %r11;
	mul.lo.s32 	%r15, %r51, %r35;
	mov.b32 	%r82, 0;
$L__BB0_5:
	setp.lt.u32 	%p9, %r35, 8;
	add.s32 	%r53, %r12, %r82;
	setp.gt.s32 	%p10, %r53, -1;
	setp.lt.s32 	%p11, %r53, %r33;
	and.pred  	%p1, %p10, %p11;
	add.s32 	%r54, %r53, %r14;
	mul.lo.s32 	%r17, %r54, %r32;
	add.s32 	%r55, %r15, %r82;
	mul.lo.s32 	%r18, %r55, %r35;
	mov.b32 	%r85, 0;
	@%p9 bra 	$L__BB0_24;
	mov.b32 	%r83, 0;
$L__BB0_7:
	.pragma "nounroll";
	add.s32 	%r20, %r6, %r83;
	setp.gt.s32 	%p12, %r20, -1;
	setp.lt.s32 	%p13, %r20, %r32;
	and.pred  	%p14, %p12, %p13;
	and.pred  	%p15, %p1, %p14;
	add.s32 	%r57, %r20, %r17;
	mul.wide.s32 	%rd13, %r57, 4;
	add.s64 	%rd3, %rd2, %rd13;
	add.s32 	%r58, %r83, %r18;
	mul.wide.s32 	%rd14, %r58, 4;
	add.s64 	%rd4, %rd1, %rd14;
	not.pred 	%p16, %p15;
	@%p16 bra 	$L__BB0_9;
	ld.global.f32 	%f45, [%rd3];
	ld.global.f32 	%f46, [%rd4];
	fma.rn.f32 	%f83, %f45, %f46, %f83;
$L__BB0_9:
	add.s32 	%r59, %r20, 1;
	setp.gt.s32 	%p17, %r59, -1;
	setp.lt.s32 	%p18, %r59, %r32;
	and.pred  	%p19, %p17, %p18;
	and.pred  	%p20, %p1, %p19;
	not.pred 	%p21, %p20;
	@%p21 bra 	$L__BB0_11;
	ld.global.f32 	%f47, [%rd3+4];
	ld.global.f32 	%f48, [%rd4+4];
	fma.rn.f32 	%f83, %f47, %f48, %f83;
$L__BB0_11:
	add.s32 	%r60, %r20, 2;
	setp.gt.s32 	%p22, %r60, -1;
	setp.lt.s32 	%p23, %r60, %r32;
	and.pred  	%p24, %p22, %p23;
	and.pred  	%p25, %p1, %p24;
	not.pred 	%p26, %p25;
	@%p26 bra 	$L__BB0_13;
	ld.global.f32 	%f49, [%rd3+8];
	ld.global.f32 	%f50, [%rd4+8];
	fma.rn.f32 	%f83, %f49, %f50, %f83;
$L__BB0_13:
	add.s32 	%r61, %r20, 3;
	setp.gt.s32 	%p27, %r61, -1;
	setp.lt.s32 	%p28, %r61, %r32;
	and.pred  	%p29, %p27, %p28;
	and.pred  	%p30, %p1, %p29;
	not.pred 	%p31, %p30;
	@%p31 bra 	$L__BB0_15;
	ld.global.f32 	%f51, [%rd3+12];
	ld.global.f32 	%f52, [%rd4+12];
	fma.rn.f32 	%f83, %f51, %f52, %f83;
$L__BB0_15:
	add.s32 	%r62, %r20, 4;
	setp.gt.s32 	%p32, %r62, -1;
	setp.lt.s32 	%p33, %r62, %r32;
	and.pred  	%p34, %p32, %p33;
	and.pred  	%p35, %p1, %p34;
	not.pred 	%p36, %p35;
	@%p36 bra 	$L__BB0_17;
	ld.global.f32 	%f53, [%rd3+16];
	ld.global.f32 	%f54, [%rd4+16];
	fma.rn.f32 	%f83, %f53, %f54, %f83;
$L__BB0_17:
	add.s32 	%r63, %r20, 5;
	setp.gt.s32 	%p37, %r63, -1;
	setp.lt.s32 	%p38, %r63, %r32;
	and.pred  	%p39, %p37, %p38;
	and.pred  	%p40, %p1, %p39;
	not.pred 	%p41, %p40;
	@%p41 bra 	$L__BB0_19;
	ld.global.f32 	%f55, [%rd3+20];
	ld.global.f32 	%f56, [%rd4+20];
	fma.rn.f32 	%f83, %f55, %f56, %f83;
$L__BB0_19:
	add.s32 	%r64, %r20, 6;
	setp.gt.s32 	%p42, %r64, -1;
	setp.lt.s32 	%p43, %r64, %r32;
	and.pred  	%p44, %p42, %p43;
	and.pred  	%p45, %p1, %p44;
	not.pred 	%p46, %p45;
	@%p46 bra 	$L__BB0_21;
	ld.global.f32 	%f57, [%rd3+24];
	ld.global.f32 	%f58, [%rd4+24];
	fma.rn.f32 	%f83, %f57, %f58, %f83;
$L__BB0_21:
	add.s32 	%r65, %r20, 7;
	setp.gt.s32 	%p47, %r65, -1;
	setp.lt.s32 	%p48, %r65, %r32;
	and.pred  	%p49, %p47, %p48;
	and.pred  	%p50, %p1, %p49;
	not.pred 	%p51, %p50;
	@%p51 bra 	$L__BB0_23;
	ld.global.f32 	%f59, [%rd3+28];
	ld.global.f32 	%f60, [%rd4+28];
	fma.rn.f32 	%f83, %f59, %f60, %f83;
$L__BB0_23:
	add.s32 	%r83, %r83, 8;
	setp.ne.s32 	%p52, %r83, %r9;
	mov.u32 	%r85, %r9;
	@%p52 bra 	$L__BB0_7;
$L__BB0_24:
	setp.eq.s32 	%p53, %r7, 0;
	@%p53 bra 	$L__BB0_45;
	add.s32 	%r66, %r7, -1;
	setp.lt.u32 	%p54, %r66, 3;
	@%p54 bra 	$L__BB0_35;
	add.s32 	%r23, %r6, %r85;
	setp.gt.s32 	%p55, %r23, -1;
	setp.lt.s32 	%p56, %r23, %r32;
	and.pred  	%p57, %p55, %p56;
	and.pred  	%p59, %p1, %p57;
	add.s32 	%r67, %r23, %r17;
	mul.wide.s32 	%rd15, %r67, 4;
	add.s64 	%rd5, %rd2, %rd15;
	add.s32 	%r68, %r85, %r18;
	mul.wide.s32 	%rd16, %r68, 4;
	add.s64 	%rd6, %rd1, %rd16;
	not.pred 	%p60, %p59;
	@%p60 bra 	$L__BB0_28;
	ld.global.f32 	%f62, [%rd5];
	ld.global.f32 	%f63, [%rd6];
	fma.rn.f32 	%f83, %f62, %f63, %f83;
$L__BB0_28:
	add.s32 	%r69, %r23, 1;
	setp.gt.s32 	%p61, %r69, -1;
	setp.lt.s32 	%p62, %r69, %r32;
	and.pred  	%p63, %p61, %p62;
	and.pred  	%p64, %p1, %p63;
	not.pred 	%p65, %p64;
	@%p65 bra 	$L__BB0_30;
	ld.global.f32 	%f64, [%rd5+4];
	ld.global.f32 	%f65, [%rd6+4];
	fma.rn.f32 	%f83, %f64, %f65, %f83;
$L__BB0_30:
	add.s32 	%r70, %r23, 2;
	setp.gt.s32 	%p66, %r70, -1;
	setp.lt.s32 	%p67, %r70, %r32;
	and.pred  	%p68, %p66, %p67;
	and.pred  	%p69, %p1, %p68;
	not.pred 	%p70, %p69;
	@%p70 bra 	$L__BB0_32;
	ld.global.f32 	%f66, [%rd5+8];
	ld.global.f32 	%f67, [%rd6+8];
	fma.rn.f32 	%f83, %f66, %f67, %f83;
$L__BB0_32:
	add.s32 	%r71, %r23, 3;
	setp.gt.s32 	%p71, %r71, -1;
	setp.lt.s32 	%p72, %r71, %r32;
	and.pred  	%p73, %p71, %p72;
	and.pred  	%p74, %p1, %p73;
	not.pred 	%p75, %p74;
	@%p75 bra 	$L__BB0_34;
	ld.global.f32 	%f68, [%rd5+12];
	ld.global.f32 	%f69, [%rd6+12];
	fma.rn.f32 	%f83, %f68, %f69, %f83;
$L__BB0_34:
	add.s32 	%r85, %r85, 4;
$L__BB0_35:
	setp.eq.s32 	%p76, %r8, 0;
	@%p76 bra 	$L__BB0_45;
	setp.eq.s32 	%p77, %r8, 1;
	@%p77 bra 	$L__BB0_42;
	add.s32 	%r26, %r6, %r85;
	setp.gt.s32 	%p78, %r26, -1;
	setp.lt.s32 	%p79, %r26, %r32;
	and.pred  	%p80, %p78, %p79;
	and.pred  	%p81, %p1, %p80;
	add.s32 	%r72, %r26, %r17;
	mul.wide.s32 	%rd17, %r72, 4;
	add.s64 	%rd7, %rd2, %rd17;
	add.s32 	%r73, %r85, %r18;
	mul.wide.s32 	%rd18, %r73, 4;
	add.s64 	%rd8, %rd1, %rd18;
	not.pred 	%p82, %p81;
	@%p82 bra 	$L__BB0_39;
	ld.global.f32 	%f71, [%rd7];
	ld.global.f32 	%f72, [%rd8];
	fma.rn.f32 	%f83, %f71, %f72, %f83;
$L__BB0_39:
	add.s32 	%r74, %r26, 1;
	setp.gt.s32 	%p83, %r74, -1;
	setp.lt.s32 	%p84, %r74, %r32;
	and.pred  	%p85, %p83, %p84;
	and.pred  	%p86, %p1, %p85;
	not.pred 	%p87, %p86;
	@%p87 bra 	$L__BB0_41;
	ld.global.f32 	%f73, [%rd7+4];
	ld.global.f32 	%f74, [%rd8+4];
	fma.rn.f32 	%f83, %f73, %f74, %f83;
$L__BB0_41:
	add.s32 	%r85, %r85, 2;
$L__BB0_42:
	setp.eq.s32 	%p88, %r10, 0;
	@%p88 bra 	$L__BB0_45;
	add.s32 	%r29, %r6, %r85;
	setp.gt.s32 	%p89, %r29, -1;
	setp.lt.s32 	%p90, %r29, %r32;
	and.pred  	%p91, %p89, %p90;
	and.pred  	%p92, %p1, %p91;
	not.pred 	%p93, %p92;
	@%p93 bra 	$L__BB0_45;
	add.s32 	%r75, %r29, %r17;
	add.s32 	%r76, %r85, %r18;
	mul.wide.s32 	%rd19, %r75, 4;
	add.s64 	%rd20, %rd2, %rd19;
	ld.global.f32 	%f75, [%rd20];
	mul.wide.s32 	%rd21, %r76, 4;
	add.s64 	%rd22, %rd1, %rd21;
	ld.global.f32 	%f76, [%rd22];
	fma.rn.f32 	%f83, %f75, %f76, %f83;
$L__BB0_45:
	add.s32 	%r82, %r82, 1;
	setp.ne.s32 	%p94, %r82, %r35;
	@%p94 bra 	$L__BB0_5;
	add.s32 	%r81, %r81, 1;
	setp.ne.s32 	%p95, %r81, %r34;
	@%p95 bra 	$L__BB0_4;
$L__BB0_47:
	ld.param.u64 	%rd29, [kernel_conv_param_1];
	mad.lo.s32 	%r77, %r3, %r5, %r3;
	add.s32 	%r78, %r77, %r1;
	mad.lo.s32 	%r79, %r78, %r47, %r78;
	add.s32 	%r80, %r79, %r44;
	cvta.to.global.u64 	%rd23, %rd10;
	mul.wide.u32 	%rd24, %r3, 4;
	add.s64 	%rd25, %rd23, %rd24;
	ld.global.f32 	%f77, [%rd25];
	add.f32 	%f78, %f83, %f77;
	cvta.to.global.u64 	%rd26, %rd29;
	mul.wide.s32 	%rd27, %r80, 4;
	add.s64 	%rd28, %rd26, %rd27;
	st.global.f32 	[%rd28], %f78;
$L__BB0_48:
	ret;

}
	// .globl	kernel_maxpool
.visible .entry kernel_maxpool(
	.param .u64 .ptr .align 1 kernel_maxpool_param_0,
	.param .u64 .ptr .align 1 kernel_maxpool_param_1,
	.param .u32 kernel_maxpool_param_2,
	.param .u32 kernel_maxpool_param_3,
	.param .u32 kernel_maxpool_param_4,
	.param .u32 kernel_maxpool_param_5
)
{
	.reg .pred 	%p<17>;
	.reg .b32 	%r<54>;
	.reg .b32 	%f<88>;
	.reg .b64 	%rd<16>;

	ld.param.u64 	%rd5, [kernel_maxpool_param_0];
	ld.param.u64 	%rd4, [kernel_maxpool_param_1];
	ld.param.u32 	%r30, [kernel_maxpool_param_2];
	ld.param.u32 	%r27, [kernel_maxpool_param_3];
	ld.param.u32 	%r28, [kernel_maxpool_param_4];
	ld.param.u32 	%r29, [kernel_maxpool_param_5];
	cvta.to.global.u64 	%rd1, %rd5;
	mov.u32 	%r31, %ctaid.x;
	mov.u32 	%r32, %ntid.x;
	mov.u32 	%r33, %tid.x;
	mad.lo.s32 	%r1, %r31, %r32, %r33;
	mov.u32 	%r34, %ctaid.y;
	mov.u32 	%r35, %ntid.y;
	mov.u32 	%r36, %tid.y;
	mad.lo.s32 	%r37, %r34, %r35, %r36;
	mov.u32 	%r3, %ctaid.z;
	div.s32 	%r38, %r27, %r29;
	div.s32 	%r5, %r28, %r29;
	setp.ge.s32 	%p1, %r1, %r5;
	setp.ge.s32 	%p2, %r37, %r38;
	or.pred  	%p3, %p1, %p2;
	setp.ge.s32 	%p4, %r3, %r30;
	or.pred  	%p5, %p4, %p3;
	@%p5 bra 	$L__BB1_18;
	setp.lt.s32 	%p6, %r29, 1;
	mov.f32 	%f86, 0fFE967699;
	@%p6 bra 	$L__BB1_17;
	mul.lo.s32 	%r40, %r29, %r1;
	mul.lo.s32 	%r6, %r29, %r37;
	mad.lo.s32 	%r7, %r28, %r3, %r40;
	and.b32  	%r8, %r29, 15;
	add.s32 	%r9, %r8, -1;
	and.b32  	%r10, %r29, 7;
	add.s32 	%r11, %r10, -1;
	and.b32  	%r12, %r29, 2147483632;
	and.b32  	%r13, %r29, 3;
	neg.s32 	%r14, %r12;
	add.s64 	%rd2, %rd1, 32;
	mov.f32 	%f86, 0fFE967699;
	mov.b32 	%r48, 0;
$L__BB1_3:
	setp.lt.u32 	%p7, %r29, 16;
	add.s32 	%r42, %r7, %r48;
	mad.lo.s32 	%r16, %r42, %r27, %r6;
	mov.b32 	%r52, 0;
	@%p7 bra 	$L__BB1_6;
	mov.u32 	%r49, %r16;
	mov.u32 	%r50, %r14;
$L__BB1_5:
	.pragma "nounroll";
	mul.wide.s32 	%rd6, %r49, 4;
	add.s64 	%rd7, %rd2, %rd6;
	ld.global.f32 	%f20, [%rd7+-32];
	max.f32 	%f21, %f86, %f20;
	ld.global.f32 	%f22, [%rd7+-28];
	max.f32 	%f23, %f21, %f22;
	ld.global.f32 	%f24, [%rd7+-24];
	max.f32 	%f25, %f23, %f24;
	ld.global.f32 	%f26, [%rd7+-20];
	max.f32 	%f27, %f25, %f26;
	ld.global.f32 	%f28, [%rd7+-16];
	max.f32 	%f29, %f27, %f28;
	ld.global.f32 	%f30, [%rd7+-12];
	max.f32 	%f31, %f29, %f30;
	ld.global.f32 	%f32, [%rd7+-8];
	max.f32 	%f33, %f31, %f32;
	ld.global.f32 	%f34, [%rd7+-4];
	max.f32 	%f35, %f33, %f34;
	ld.global.f32 	%f36, [%rd7];
	max.f32 	%f37, %f35, %f36;
	ld.global.f32 	%f38, [%rd7+4];
	max.f32 	%f39, %f37, %f38;
	ld.global.f32 	%f40, [%rd7+8];
	max.f32 	%f41, %f39, %f40;
	ld.global.f32 	%f42, [%rd7+12];
	max.f32 	%f43, %f41, %f42;
	ld.global.f32 	%f44, [%rd7+16];
	max.f32 	%f45, %f43, %f44;
	ld.global.f32 	%f46, [%rd7+20];
	max.f32 	%f47, %f45, %f46;
	ld.global.f32 	%f48, [%rd7+24];
	max.f32 	%f49, %f47, %f48;
	ld.global.f32 	%f50, [%rd7+28];
	max.f32 	%f86, %f49, %f50;
	add.s32 	%r50, %r50, 16;
	add.s32 	%r49, %r49, 16;
	setp.ne.s32 	%p8, %r50, 0;
	mov.u32 	%r52, %r12;
	@%p8 bra 	$L__BB1_5;
$L__BB1_6:
	setp.eq.s32 	%p9, %r8, 0;
	@%p9 bra 	$L__BB1_16;
	setp.lt.u32 	%p10, %r9, 7;
	@%p10 bra 	$L__BB1_9;
	add.s32 	%r43, %r16, %r52;
	mul.wide.s32 	%rd8, %r43, 4;
	add.s64 	%rd9, %rd1, %rd8;
	ld.global.f32 	%f52, [%rd9];
	max.f32 	%f53, %f86, %f52;
	ld.global.f32 	%f54, [%rd9+4];
	max.f32 	%f55, %f53, %f54;
	ld.global.f32 	%f56, [%rd9+8];
	max.f32 	%f57, %f55, %f56;
	ld.global.f32 	%f58, [%rd9+12];
	max.f32 	%f59, %f57, %f58;
	ld.global.f32 	%f60, [%rd9+16];
	max.f32 	%f61, %f59, %f60;
	ld.global.f32 	%f62, [%rd9+20];
	max.f32 	%f63, %f61, %f62;
	ld.global.f32 	%f64, [%rd9+24];
	max.f32 	%f65, %f63, %f64;
	ld.global.f32 	%f66, [%rd9+28];
	max.f32 	%f86, %f65, %f66;
	add.s32 	%r52, %r52, 8;
$L__BB1_9:
	setp.eq.s32 	%p11, %r10, 0;
	@%p11 bra 	$L__BB1_16;
	setp.lt.u32 	%p12, %r11, 3;
	@%p12 bra 	$L__BB1_12;
	add.s32 	%r44, %r16, %r52;
	mul.wide.s32 	%rd10, %r44, 4;
	add.s64 	%rd11, %rd1, %rd10;
	ld.global.f32 	%f68, [%rd11];
	max.f32 	%f69, %f86, %f68;
	ld.global.f32 	%f70, [%rd11+4];
	max.f32 	%f71, %f69, %f70;
	ld.global.f32 	%f72, [%rd11+8];
	max.f32 	%f73, %f71, %f72;
	ld.global.f32 	%f74, [%rd11+12];
	max.f32 	%f86, %f73, %f74;
	add.s32 	%r52, %r52, 4;
$L__BB1_12:
	setp.eq.s32 	%p13, %r13, 0;
	@%p13 bra 	$L__BB1_16;
	setp.eq.s32 	%p14, %r13, 1;
	add.s32 	%r45, %r16, %r52;
	mul.wide.s32 	%rd12, %r45, 4;
	add.s64 	%rd3, %rd1, %rd12;
	ld.global.f32 	%f75, [%rd3];
	max.f32 	%f86, %f86, %f75;
	@%p14 bra 	$L__BB1_16;
	setp.eq.s32 	%p15, %r13, 2;
	ld.global.f32 	%f76, [%rd3+4];
	max.f32 	%f86, %f86, %f76;
	@%p15 bra 	$L__BB1_16;
	ld.global.f32 	%f77, [%rd3+8];
	max.f32 	%f86, %f86, %f77;
$L__BB1_16:
	add.s32 	%r48, %r48, 1;
	setp.ne.s32 	%p16, %r48, %r29;
	@%p16 bra 	$L__BB1_3;
$L__BB1_17:
	mad.lo.s32 	%r46, %r5, %r3, %r1;
	mad.lo.s32 	%r47, %r46, %r38, %r37;
	cvta.to.global.u64 	%rd13, %rd4;
	mul.wide.s32 	%rd14, %r47, 4;
	add.s64 	%rd15, %rd13, %rd14;
	st.global.f32 	[%rd15], %f86;
$L__BB1_18:
	ret;

}
	// .globl	kernel_fc
.visible .entry kernel_fc(
	.param .u64 .ptr .align 1 kernel_fc_param_0,
	.param .u64 .ptr .align 1 kernel_fc_param_1,
	.param .u64 .ptr .align 1 kernel_fc_param_2,
	.param .u64 .ptr .align 1 kernel_fc_param_3,
	.param .u32 kernel_fc_param_4,
	.param .u32 kernel_fc_param_5
)
{
	.reg .pred 	%p<11>;
	.reg .b32 	%r<38>;
	.reg .b32 	%f<114>;
	.reg .b64 	%rd<34>;

	ld.param.u64 	%rd12, [kernel_fc_param_0];
	ld.param.u64 	%rd10, [kernel_fc_param_1];
	ld.param.u64 	%rd13, [kernel_fc_param_2];
	ld.param.u64 	%rd11, [kernel_fc_param_3];
	ld.param.u32 	%r23, [kernel_fc_param_4];
	ld.param.u32 	%r24, [kernel_fc_param_5];
	cvta.to.global.u64 	%rd1, %rd13;
	cvta.to.global.u64 	%rd2, %rd12;
	mov.u32 	%r25, %ctaid.x;
	mov.u32 	%r26, %ntid.x;
	mov.u32 	%r27, %tid.x;
	mad.lo.s32 	%r1, %r25, %r26, %r27;
	setp.ge.s32 	%p1, %r1, %r24;
	@%p1 bra 	$L__BB2_15;
	setp.lt.s32 	%p2, %r23, 1;
	mov.f32 	%f113, 0f00000000;
	@%p2 bra 	$L__BB2_14;
	mul.lo.s32 	%r2, %r23, %r1;
	and.b32  	%r3, %r23, 15;
	setp.lt.u32 	%p3, %r23, 16;
	mov.f32 	%f113, 0f00000000;
	mov.b32 	%r34, 0;
	@%p3 bra 	$L__BB2_5;
	and.b32  	%r34, %r23, 2147483632;
	neg.s32 	%r32, %r34;
	add.s64 	%rd32, %rd2, 32;
	add.s64 	%rd4, %rd1, 32;
	mov.f32 	%f113, 0f00000000;
	mov.u32 	%r31, %r2;
$L__BB2_4:
	.pragma "nounroll";
	mul.wide.s32 	%rd14, %r31, 4;
	add.s64 	%rd15, %rd4, %rd14;
	ld.global.f32 	%f18, [%rd32+-32];
	ld.global.f32 	%f19, [%rd15+-32];
	fma.rn.f32 	%f20, %f18, %f19, %f113;
	ld.global.f32 	%f21, [%rd32+-28];
	ld.global.f32 	%f22, [%rd15+-28];
	fma.rn.f32 	%f23, %f21, %f22, %f20;
	ld.global.f32 	%f24, [%rd32+-24];
	ld.global.f32 	%f25, [%rd15+-24];
	fma.rn.f32 	%f26, %f24, %f25, %f23;
	ld.global.f32 	%f27, [%rd32+-20];
	ld.global.f32 	%f28, [%rd15+-20];
	fma.rn.f32 	%f29, %f27, %f28, %f26;
	ld.global.f32 	%f30, [%rd32+-16];
	ld.global.f32 	%f31, [%rd15+-16];
	fma.rn.f32 	%f32, %f30, %f31, %f29;
	ld.global.f32 	%f33, [%rd32+-12];
	ld.global.f32 	%f34, [%rd15+-12];
	fma.rn.f32 	%f35, %f33, %f34, %f32;
	ld.global.f32 	%f36, [%rd32+-8];
	ld.global.f32 	%f37, [%rd15+-8];
	fma.rn.f32 	%f38, %f36, %f37, %f35;
	ld.global.f32 	%f39, [%rd32+-4];
	ld.global.f32 	%f40, [%rd15+-4];
	fma.rn.f32 	%f41, %f39, %f40, %f38;
	ld.global.f32 	%f42, [%rd32];
	ld.global.f32 	%f43, [%rd15];
	fma.rn.f32 	%f44, %f42, %f43, %f41;
	ld.global.f32 	%f45, [%rd32+4];
	ld.global.f32 	%f46, [%rd15+4];
	fma.rn.f32 	%f47, %f45, %f46, %f44;
	ld.global.f32 	%f48, [%rd32+8];
	ld.global.f32 	%f49, [%rd15+8];
	fma.rn.f32 	%f50, %f48, %f49, %f47;
	ld.global.f32 	%f51, [%rd32+12];
	ld.global.f32 	%f52, [%rd15+12];
	fma.rn.f32 	%f53, %f51, %f52, %f50;
	ld.global.f32 	%f54, [%rd32+16];
	ld.global.f32 	%f55, [%rd15+16];
	fma.rn.f32 	%f56, %f54, %f55, %f53;
	ld.global.f32 	%f57, [%rd32+20];
	ld.global.f32 	%f58, [%rd15+20];
	fma.rn.f32 	%f59, %f57, %f58, %f56;
	ld.global.f32 	%f60, [%rd32+24];
	ld.global.f32 	%f61, [%rd15+24];
	fma.rn.f32 	%f62, %f60, %f61, %f59;
	ld.global.f32 	%f63, [%rd32+28];
	ld.global.f32 	%f64, [%rd15+28];
	fma.rn.f32 	%f113, %f63, %f64, %f62;
	add.s32 	%r32, %r32, 16;
	add.s64 	%rd32, %rd32, 64;
	add.s32 	%r31, %r31, 16;
	setp.ne.s32 	%p4, %r32, 0;
	@%p4 bra 	$L__BB2_4;
$L__BB2_5:
	setp.eq.s32 	%p5, %r3, 0;
	@%p5 bra 	$L__BB2_14;
	and.b32  	%r11, %r23, 7;
	setp.lt.u32 	%p6, %r3, 8;
	@%p6 bra 	$L__BB2_8;
	mul.wide.u32 	%rd16, %r34, 4;
	add.s64 	%rd17, %rd2, %rd16;
	ld.global.f32 	%f66, [%rd17];
	add.s32 	%r29, %r34, %r2;
	mul.wide.s32 	%rd18, %r29, 4;
	add.s64 	%rd19, %rd1, %rd18;
	ld.global.f32 	%f67, [%rd19];
	fma.rn.f32 	%f68, %f66, %f67, %f113;
	ld.global.f32 	%f69, [%rd17+4];
	ld.global.f32 	%f70, [%rd19+4];
	fma.rn.f32 	%f71, %f69, %f70, %f68;
	ld.global.f32 	%f72, [%rd17+8];
	ld.global.f32 	%f73, [%rd19+8];
	fma.rn.f32 	%f74, %f72, %f73, %f71;
	ld.global.f32 	%f75, [%rd17+12];
	ld.global.f32 	%f76, [%rd19+12];
	fma.rn.f32 	%f77, %f75, %f76, %f74;
	ld.global.f32 	%f78, [%rd17+16];
	ld.global.f32 	%f79, [%rd19+16];
	fma.rn.f32 	%f80, %f78, %f79, %f77;
	ld.global.f32 	%f81, [%rd17+20];
	ld.global.f32 	%f82, [%rd19+20];
	fma.rn.f32 	%f83, %f81, %f82, %f80;
	ld.global.f32 	%f84, [%rd17+24];
	ld.global.f32 	%f85, [%rd19+24];
	fma.rn.f32 	%f86, %f84, %f85, %f83;
	ld.global.f32 	%f87, [%rd17+28];
	ld.global.f32 	%f88, [%rd19+28];
	fma.rn.f32 	%f113, %f87, %f88, %f86;
	add.s32 	%r34, %r34, 8;
$L__BB2_8:
	setp.eq.s32 	%p7, %r11, 0;
	@%p7 bra 	$L__BB2_14;
	and.b32  	%r14, %r23, 3;
	setp.lt.u32 	%p8, %r11, 4;
	@%p8 bra 	$L__BB2_11;
	mul.wide.u32 	%rd20, %r34, 4;
	add.s64 	%rd21, %rd2, %rd20;
	ld.global.f32 	%f90, [%rd21];
	add.s32 	%r30, %r34, %r2;
	mul.wide.s32 	%rd22, %r30, 4;
	add.s64 	%rd23, %rd1, %rd22;
	ld.global.f32 	%f91, [%rd23];
	fma.rn.f32 	%f92, %f90, %f91, %f113;
	ld.global.f32 	%f93, [%rd21+4];
	ld.global.f32 	%f94, [%rd23+4];
	fma.rn.f32 	%f95, %f93, %f94, %f92;
	ld.global.f32 	%f96, [%rd21+8];
	ld.global.f32 	%f97, [%rd23+8];
	fma.rn.f32 	%f98, %f96, %f97, %f95;
	ld.global.f32 	%f99, [%rd21+12];
	ld.global.f32 	%f100, [%rd23+12];
	fma.rn.f32 	%f113, %f99, %f100, %f98;
	add.s32 	%r34, %r34, 4;
$L__BB2_11:
	setp.eq.s32 	%p9, %r14, 0;
	@%p9 bra 	$L__BB2_14;
	add.s32 	%r37, %r34, %r2;
	mul.wide.u32 	%rd24, %r34, 4;
	add.s64 	%rd33, %rd2, %rd24;
	neg.s32 	%r36, %r14;
$L__BB2_13:
	.pragma "nounroll";
	mul.wide.s32 	%rd25, %r37, 4;
	add.s64 	%rd26, %rd1, %rd25;
	ld.global.f32 	%f101, [%rd33];
	ld.global.f32 	%f102, [%rd26];
	fma.rn.f32 	%f113, %f101, %f102, %f113;
	add.s32 	%r37, %r37, 1;
	add.s64 	%rd33, %rd33, 4;
	add.s32 	%r36, %r36, 1;
	setp.ne.s32 	%p10, %r36, 0;
	@%p10 bra 	$L__BB2_13;
$L__BB2_14:
	cvta.to.global.u64 	%rd27, %rd11;
	mul.wide.s32 	%rd28, %r1, 4;
	add.s64 	%rd29, %rd27, %rd28;
	ld.global.f32 	%f103, [%rd29];
	add.f32 	%f104, %f113, %f103;
	cvta.to.global.u64 	%rd30, %rd10;
	add.s64 	%rd31, %rd30, %rd28;
	st.global.f32 	[%rd31], %f104;
$L__BB2_15:
	ret;

}
	// .globl	kernel_flatten
.visible .entry kernel_flatten(
	.param .u64 .ptr .align 1 kernel_flatten_param_0,
	.param .u64 .ptr .align 1 kernel_flatten_param_1,
	.param .u32 kernel_flatten_param_2,
	.param .u32 kernel_flatten_param_3,
	.param .u32 kernel_flatten_param_4
)
{
	.reg .pred 	%p<2>;
	.reg .b32 	%r<18>;
	.reg .b32 	%f<2>;
	.reg .b64 	%rd<9>;

	ld.param.u64 	%rd1, [kernel_flatten_param_0];
	ld.param.u64 	%rd2, [kernel_flatten_param_1];
	ld.param.u32 	%r4, [kernel_flatten_param_2];
	ld.param.u32 	%r2, [kernel_flatten_param_3];
	ld.param.u32 	%r3, [kernel_flatten_param_4];
	mov.u32 	%r5, %ctaid.x;
	mov.u32 	%r6, %ntid.x;
	mov.u32 	%r7, %tid.x;
	mad.lo.s32 	%r1, %r5, %r6, %r7;
	mul.lo.s32 	%r8, %r2, %r4;
	mul.lo.s32 	%r9, %r8, %r3;
	setp.ge.s32 	%p1, %r1, %r9;
	@%p1 bra 	$L__BB3_2;
	cvta.to.global.u64 	%rd3, %rd1;
	cvta.to.global.u64 	%rd4, %rd2;
	mul.lo.s32 	%r10, %r3, %r2;
	rem.s32 	%r11, %r1, %r10;
	rem.s32 	%r12, %r1, %r3;
	rem.s32 	%r13, %r11, %r3;
	add.s32 	%r14, %r11, %r1;
	add.s32 	%r15, %r14, %r12;
	add.s32 	%r16, %r11, %r13;
	sub.s32 	%r17, %r15, %r16;
	mul.wide.s32 	%rd5, %r17, 4;
	add.s64 	%rd6, %rd3, %rd5;
	ld.global.f32 	%f1, [%rd6];
	mul.wide.s32 	%rd7, %r1, 4;
	add.s64 	%rd8, %rd4, %rd7;
	st.global.f32 	[%rd8], %f1;
$L__BB3_2:
	ret;

}
	// .globl	kernel_relu
.visible .entry kernel_relu(
	.param .u64 .ptr .align 1 kernel_relu_param_0,
	.param .u64 .ptr .align 1 kernel_relu_param_1,
	.param .u32 kernel_relu_param_2
)
{
	.reg .pred 	%p<2>;
	.reg .b32 	%r<6>;
	.reg .b32 	%f<3>;
	.reg .b64 	%rd<8>;

	ld.param.u64 	%rd1, [kernel_relu_param_0];
	ld.param.u64 	%rd2, [kernel_relu_param_1];
	ld.param.u32 	%r2, [kernel_relu_param_2];
	mov.u32 	%r3, %ctaid.x;
	mov.u32 	%r4, %ntid.x;
	mov.u32 	%r5, %tid.x;
	mad.lo.s32 	%r1, %r3, %r4, %r5;
	setp.ge.s32 	%p1, %r1, %r2;
	@%p1 bra 	$L__BB4_2;
	cvta.to.global.u64 	%rd3, %rd1;
	cvta.to.global.u64 	%rd4, %rd2;
	mul.wide.s32 	%rd5, %r1, 4;
	add.s64 	%rd6, %rd3, %rd5;
	ld.global.f32 	%f1, [%rd6];
	max.f32 	%f2, %f1, 0f00000000;
	add.s64 	%rd7, %rd4, %rd5;
	st.global.f32 	[%rd7], %f2;
$L__BB4_2:
	ret;

}


// ===== COMPILED SASS (sm_100) =====

	.target	sm_100

	.elftype	@"ET_EXEC"


//--------------------- .note.nv.tkinfo           --------------------------
	.section	.note.nv.tkinfo,"",@"SHT_NOTE"
	.sectionflags	@"SHF_NOTE_NV_TKINFO"
	.tkinfo
        /*0018*/ 	.word	0x00000002
        /*0030*/ 	.string	""
        /*0030*/ 	.string	"ptxas"
        /*0030*/ 	.string	"Cuda compilation tools, release 13.0, V13.0.88"
        /*0030*/ 	.string	"Build cuda_13.0.r13.0/compiler.36424714_0"
        /*0030*/ 	.string	"-arch sm_100 -m 64 "



//--------------------- .note.nv.cuinfo           --------------------------
	.section	.note.nv.cuinfo,"",@"SHT_NOTE"
	.sectionflags	@"SHF_NOTE_NV_CUINFO"
        /*0018*/ 	.short	0x0002
        /*001a*/ 	.short	0x0064
        /*001c*/ 	.short	0x0082
	.zero		2


//--------------------- .nv.info                  --------------------------
	.section	.nv.info,"",@"SHT_CUDA_INFO"
	.align	4


	//----- nvinfo : EIATTR_REGCOUNT
	.align		4
        /*0000*/ 	.byte	0x04, 0x2f
        /*0002*/ 	.short	(.L_1 - .L_0)
	.align		4
.L_0:
        /*0004*/ 	.word	index@(kernel_conv)
        /*0008*/ 	.word	0x0000001d


	//----- nvinfo : EIATTR_FRAME_SIZE
	.align		4
.L_1:
        /*000c*/ 	.byte	0x04, 0x11
        /*000e*/ 	.short	(.L_3 - .L_2)
	.align		4
.L_2:
        /*0010*/ 	.word	index@(kernel_conv)
        /*0014*/ 	.word	0x00000000


	//----- nvinfo : EIATTR_REGCOUNT
	.align		4
.L_3:
        /*0018*/ 	.byte	0x04, 0x2f
        /*001a*/ 	.short	(.L_5 - .L_4)
	.align		4
.L_4:
        /*001c*/ 	.word	index@(kernel_maxpool)
        /*0020*/ 	.word	0x0000001e


	//----- nvinfo : EIATTR_FRAME_SIZE
	.align		4
.L_5:
        /*0024*/ 	.byte	0x04, 0x11
        /*0026*/ 	.short	(.L_7 - .L_6)
	.align		4
.L_6:
        /*0028*/ 	.word	index@(kernel_maxpool)
        /*002c*/ 	.word	0x00000000


	//----- nvinfo : EIATTR_REGCOUNT
	.align		4
.L_7:
        /*0030*/ 	.byte	0x04, 0x2f
        /*0032*/ 	.short	(.L_9 - .L_8)
	.align		4
.L_8:
        /*0034*/ 	.word	index@(kernel_fc)
        /*0038*/ 	.word	0x0000001f


	//----- nvinfo : EIATTR_FRAME_SIZE
	.align		4
.L_9:
        /*003c*/ 	.byte	0x04, 0x11
        /*003e*/ 	.short	(.L_11 - .L_10)
	.align		4
.L_10:
        /*0040*/ 	.word	index@(kernel_fc)
        /*0044*/ 	.word	0x00000000


	//----- nvinfo : EIATTR_REGCOUNT
	.align		4
.L_11:
        /*0048*/ 	.byte	0x04, 0x2f
        /*004a*/ 	.short	(.L_13 - .L_12)
	.align		4
.L_12:
        /*004c*/ 	.word	index@(kernel_flatten)
        /*0050*/ 	.word	0x0000000e


	//----- nvinfo : EIATTR_FRAME_SIZE
	.align		4
.L_13:
        /*0054*/ 	.byte	0x04, 0x11
        /*0056*/ 	.short	(.L_15 - .L_14)
	.align		4
.L_14:
        /*0058*/ 	.word	index@(kernel_flatten)
        /*005c*/ 	.word	0x00000000


	//----- nvinfo : EIATTR_REGCOUNT
	.align		4
.L_15:
        /*0060*/ 	.byte	0x04, 0x2f
        /*0062*/ 	.short	(.L_17 - .L_16)
	.align		4
.L_16:
        /*0064*/ 	.word	index@(kernel_relu)
        /*0068*/ 	.word	0x0000000a


	//----- nvinfo : EIATTR_FRAME_SIZE
	.align		4
.L_17:
        /*006c*/ 	.byte	0x04, 0x11
        /*006e*/ 	.short	(.L_19 - .L_18)
	.align		4
.L_18:
        /*0070*/ 	.word	index@(kernel_relu)
        /*0074*/ 	.word	0x00000000


	//----- nvinfo : EIATTR_MIN_STACK_SIZE
	.align		4
.L_19:
        /*0078*/ 	.byte	0x04, 0x12
        /*007a*/ 	.short	(.L_21 - .L_20)
	.align		4
.L_20:
        /*007c*/ 	.word	index@(kernel_relu)
        /*0080*/ 	.word	0x00000000


	//----- nvinfo : EIATTR_MIN_STACK_SIZE
	.align		4
.L_21:
        /*0084*/ 	.byte	0x04, 0x12
        /*0086*/ 	.short	(.L_23 - .L_22)
	.align		4
.L_22:
        /*0088*/ 	.word	index@(kernel_flatten)
        /*008c*/ 	.word	0x00000000


	//----- nvinfo : EIATTR_MIN_STACK_SIZE
	.align		4
.L_23:
        /*0090*/ 	.byte	0x04, 0x12
        /*0092*/ 	.short	(.L_25 - .L_24)
	.align		4
.L_24:
        /*0094*/ 	.word	index@(kernel_fc)
        /*0098*/ 	.word	0x00000000


	//----- nvinfo : EIATTR_MIN_STACK_SIZE
	.align		4
.L_25:
        /*009c*/ 	.byte	0x04, 0x12
        /*009e*/ 	.short	(.L_27 - .L_26)
	.align		4
.L_26:
        /*00a0*/ 	.word	index@(kernel_maxpool)
        /*00a4*/ 	.word	0x00000000


	//----- nvinfo : EIATTR_MIN_STACK_SIZE
	.align		4
.L_27:
        /*00a8*/ 	.byte	0x04, 0x12
        /*00aa*/ 	.short	(.L_29 - .L_28)
	.align		4
.L_28:
        /*00ac*/ 	.word	index@(kernel_conv)
        /*00b0*/ 	.word	0x00000000
.L_29:


//--------------------- .nv.compat                --------------------------
	.section	.nv.compat,"",@"SHT_CUDA_COMPAT_INFO"
	.align	4
        /*0000*/ 	.byte	0x02, 0x09, 0x00, 0x00, 0x02, 0x02, 0x01, 0x00, 0x02, 0x05, 0x05, 0x00, 0x03, 0x07, 0x01, 0x01
        /*0010*/ 	.byte	0x02, 0x03, 0x00, 0x00, 0x02, 0x06, 0x01, 0x00, 0x04, 0x0b, 0x08, 0x00, 0x09, 0x00, 0x00, 0x00
        /*0020*/ 	.byte	0x00, 0x00, 0x00, 0x00


//--------------------- .nv.info.kernel_relu      --------------------------
	.section	.nv.info.kernel_relu,"",@"SHT_CUDA_INFO"
	.sectionflags	@""
	.align	4


	//----- nvinfo : EIATTR_CUDA_API_VERSION
	.align		4
        /*0000*/ 	.byte	0x04, 0x37
        /*0002*/ 	.short	(.L_31 - .L_30)
.L_30:
        /*0004*/ 	.word	0x00000082


	//----- nvinfo : EIATTR_KPARAM_INFO
	.align		4
.L_31:
        /*0008*/ 	.byte	0x04, 0x17
        /*000a*/ 	.short	(.L_33 - .L_32)
.L_32:
        /*000c*/ 	.word	0x00000000
        /*0010*/ 	.short	0x0002
        /*0012*/ 	.short	0x0010
        /*0014*/ 	.byte	0x00, 0xf0, 0x11, 0x00


	//----- nvinfo : EIATTR_KPARAM_INFO
	.align		4
.L_33:
        /*0018*/ 	.byte	0x04, 0x17
        /*001a*/ 	.short	(.L_35 - .L_34)
.L_34:
        /*001c*/ 	.word	0x00000000
        /*0020*/ 	.short	0x0001
        /*0022*/ 	.short	0x0008
        /*0024*/ 	.byte	0x00, 0xf5, 0x21, 0x00


	//----- nvinfo : EIATTR_KPARAM_INFO
	.align		4
.L_35:
        /*0028*/ 	.byte	0x04, 0x17
        /*002a*/ 	.short	(.L_37 - .L_36)
.L_36:
        /*002c*/ 	.word	0x00000000
        /*0030*/ 	.short	0x0000
        /*0032*/ 	.short	0x0000
        /*0034*/ 	.byte	0x00, 0xf5, 0x21, 0x00


	//----- nvinfo : EIATTR_SPARSE_MMA_MASK
	.align		4
.L_37:
        /*0038*/ 	.byte	0x03, 0x50
        /*003a*/ 	.short	0x0000


	//----- nvinfo : EIATTR_MAXREG_COUNT
	.align		4
        /*003c*/ 	.byte	0x03, 0x1b
        /*003e*/ 	.short	0x00ff


	//----- nvinfo : EIATTR_MERCURY_ISA_VERSION
	.align		4
        /*0040*/ 	.byte	0x03, 0x5f
        /*0042*/ 	.short	0x0101


	//----- nvinfo : EIATTR_VRC_CTA_INIT_COUNT
	.align		4
        /*0044*/ 	.byte	0x02, 0x4a
	.zero		1
	.zero		1


	//----- nvinfo : EIATTR_EXIT_INSTR_OFFSETS
	.align		4
        /*0048*/ 	.byte	0x04, 0x1c
        /*004a*/ 	.short	(.L_39 - .L_38)


	//   ....[0]....
.L_38:
        /*004c*/ 	.word	0x00000070


	//   ....[1]....
        /*0050*/ 	.word	0x00000100


	//----- nvinfo : EIATTR_CBANK_PARAM_SIZE
	.align		4
.L_39:
        /*0054*/ 	.byte	0x03, 0x19
        /*0056*/ 	.short	0x0014


	//----- nvinfo : EIATTR_PARAM_CBANK
	.align		4
        /*0058*/ 	.byte	0x04, 0x0a
        /*005a*/ 	.short	(.L_41 - .L_40)
	.align		4
.L_40:
        /*005c*/ 	.word	index@(.nv.constant0.kernel_relu)
        /*0060*/ 	.short	0x0380
        /*0062*/ 	.short	0x0014


	//----- nvinfo : EIATTR_SW_WAR
	.align		4
.L_41:
        /*0064*/ 	.byte	0x04, 0x36
        /*0066*/ 	.short	(.L_43 - .L_42)
.L_42:
        /*0068*/ 	.word	0x00000008
.L_43:


//--------------------- .nv.info.kernel_flatten   --------------------------
	.section	.nv.info.kernel_flatten,"",@"SHT_CUDA_INFO"
	.sectionflags	@""
	.align	4


	//----- nvinfo : EIATTR_CUDA_API_VERSION
	.align		4
        /*0000*/ 	.byte	0x04, 0x37
        /*0002*/ 	.short	(.L_45 - .L_44)
.L_44:
        /*0004*/ 	.word	0x00000082


	//----- nvinfo : EIATTR_KPARAM_INFO
	.align		4
.L_45:
        /*0008*/ 	.byte	0x04, 0x17
        /*000a*/ 	.short	(.L_47 - .L_46)
.L_46:
        /*000c*/ 	.word	0x00000000
        /*0010*/ 	.short	0x0004
        /*0012*/ 	.short	0x0018
        /*0014*/ 	.byte	0x00, 0xf0, 0x11, 0x00


	//----- nvinfo : EIATTR_KPARAM_INFO
	.align		4
.L_47:
        /*0018*/ 	.byte	0x04, 0x17
        /*001a*/ 	.short	(.L_49 - .L_48)
.L_48:
        /*001c*/ 	.word	0x00000000
        /*0020*/ 	.short	0x0003
        /*0022*/ 	.short	0x0014
        /*0024*/ 	.byte	0x00, 0xf0, 0x11, 0x00


	//----- nvinfo : EIATTR_KPARAM_INFO
	.align		4
.L_49:
        /*0028*/ 	.byte	0x04, 0x17
        /*002a*/ 	.short	(.L_51 - .L_50)
.L_50:
        /*002c*/ 	.word	0x00000000
        /*0030*/ 	.short	0x0002
        /*0032*/ 	.short	0x0010
        /*0034*/ 	.byte	0x00, 0xf0, 0x11, 0x00


	//----- nvinfo : EIATTR_KPARAM_INFO
	.align		4
.L_51:
        /*0038*/ 	.byte	0x04, 0x17
        /*003a*/ 	.short	(.L_53 - .L_52)
.L_52:
        /*003c*/ 	.word	0x00000000
        /*0040*/ 	.short	0x0001
        /*0042*/ 	.short	0x0008
        /*0044*/ 	.byte	0x00, 0xf5, 0x21, 0x00


	//----- nvinfo : EIATTR_KPARAM_INFO
	.align		4
.L_53:
        /*0048*/ 	.byte	0x04, 0x17
        /*004a*/ 	.short	(.L_55 - .L_54)
.L_54:
        /*004c*/ 	.word	0x00000000
        /*0050*/ 	.short	0x0000
        /*0052*/ 	.short	0x0000
        /*0054*/ 	.byte	0x00, 0xf5, 0x21, 0x00


	//----- nvinfo : EIATTR_SPARSE_MMA_MASK
	.align		4
.L_55:
        /*0058*/ 	.byte	0x03, 0x50
        /*005a*/ 	.short	0x0000


	//----- nvinfo : EIATTR_MAXREG_COUNT
	.align		4
        /*005c*/ 	.byte	0x03, 0x1b
        /*005e*/ 	.short	0x00ff


	//----- nvinfo : EIATTR_MERCURY_ISA_VERSION
	.align		4
        /*0060*/ 	.byte	0x03, 0x5f
        /*0062*/ 	.short	0x0101


	//----- nvinfo : EIATTR_VRC_CTA_INIT_COUNT
	.align		4
        /*0064*/ 	.byte	0x02, 0x4a
	.zero		1
	.zero		1


	//----- nvinfo : EIATTR_EXIT_INSTR_OFFSETS
	.align		4
        /*0068*/ 	.byte	0x04, 0x1c
        /*006a*/ 	.short	(.L_57 - .L_56)


	//   ....[0]....
.L_56:
        /*006c*/ 	.word	0x000000a0


	//   ....[1]....
        /*0070*/ 	.word	0x000004c0


	//----- nvinfo : EIATTR_CBANK_PARAM_SIZE
	.align		4
.L_57:
        /*0074*/ 	.byte	0x03, 0x19
        /*0076*/ 	.short	0x001c


	//----- nvinfo : EIATTR_PARAM_CBANK
	.align		4
        /*0078*/ 	.byte	0x04, 0x0a
        /*007a*/ 	.short	(.L_59 - .L_58)
	.align		4
.L_58:
        /*007c*/ 	.word	index@(.nv.constant0.kernel_flatten)
        /*0080*/ 	.short	0x0380
        /*0082*/ 	.short	0x001c


	//----- nvinfo : EIATTR_SW_WAR
	.align		4
.L_59:
        /*0084*/ 	.byte	0x04, 0x36
        /*0086*/ 	.short	(.L_61 - .L_60)
.L_60:
        /*0088*/ 	.word	0x00000008
.L_61:


//--------------------- .nv.info.kernel_fc        --------------------------
	.section	.nv.info.kernel_fc,"",@"SHT_CUDA_INFO"
	.sectionflags	@""
	.align	4


	//----- nvinfo : EIATTR_CUDA_API_VERSION
	.align		4
        /*0000*/ 	.byte	0x04, 0x37
        /*0002*/ 	.short	(.L_63 - .L_62)
.L_62:
        /*0004*/ 	.word	0x00000082


	//----- nvinfo : EIATTR_KPARAM_INFO
	.align		4
.L_63:
        /*0008*/ 	.byte	0x04, 0x17
        /*000a*/ 	.short	(.L_65 - .L_64)
.L_64:
        /*000c*/ 	.word	0x00000000
        /*0010*/ 	.short	0x0005
        /*0012*/ 	.short	0x0024
        /*0014*/ 	.byte	0x00, 0xf0, 0x11, 0x00


	//----- nvinfo : EIATTR_KPARAM_INFO
	.align		4
.L_65:
        /*0018*/ 	.byte	0x04, 0x17
        /*001a*/ 	.short	(.L_67 - .L_66)
.L_66:
        /*001c*/ 	.word	0x00000000
        /*0020*/ 	.short	0x0004
        /*0022*/ 	.short	0x0020
        /*0024*/ 	.byte	0x00, 0xf0, 0x11, 0x00


	//----- nvinfo : EIATTR_KPARAM_INFO
	.align		4
.L_67:
        /*0028*/ 	.byte	0x04, 0x17
        /*002a*/ 	.short	(.L_69 - .L_68)
.L_68:
        /*002c*/ 	.word	0x00000000
        /*0030*/ 	.short	0x0003
        /*0032*/ 	.short	0x0018
        /*0034*/ 	.byte	0x00, 0xf5, 0x21, 0x00


	//----- nvinfo : EIATTR_KPARAM_INFO
	.align		4
.L_69:
        /*0038*/ 	.byte	0x04, 0x17
        /*003a*/ 	.short	(.L_71 - .L_70)
.L_70:
        /*003c*/ 	.word	0x00000000
        /*0040*/ 	.short	0x0002
        /*0042*/ 	.short	0x0010
        /*0044*/ 	.byte	0x00, 0xf5, 0x21, 0x00


	//----- nvinfo : EIATTR_KPARAM_INFO
	.align		4
.L_71:
        /*0048*/ 	.byte	0x04, 0x17
        /*004a*/ 	.short	(.L_73 - .L_72)
.L_72:
        /*004c*/ 	.word	0x00000000
        /*0050*/ 	.short	0x0001
        /*0052*/ 	.short	0x0008
        /*0054*/ 	.byte	0x00, 0xf5, 0x21, 0x00


	//----- nvinfo : EIATTR_KPARAM_INFO
	.align		4
.L_73:
        /*0058*/ 	.byte	0x04, 0x17
        /*005a*/ 	.short	(.L_75 - .L_74)
.L_74:
        /*005c*/ 	.word	0x00000000
        /*0060*/ 	.short	0x0000
        /*0062*/ 	.short	0x0000
        /*0064*/ 	.byte	0x00, 0xf5, 0x21, 0x00


	//----- nvinfo : EIATTR_SPARSE_MMA_MASK
	.align		4
.L_75:
        /*0068*/ 	.byte	0x03, 0x50
        /*006a*/ 	.short	0x0000


	//----- nvinfo : EIATTR_MAXREG_COUNT
	.align		4
        /*006c*/ 	.byte	0x03, 0x1b
        /*006e*/ 	.short	0x00ff


	//----- nvinfo : EIATTR_MERCURY_ISA_VERSION
	.align		4
        /*0070*/ 	.byte	0x03, 0x5f
        /*0072*/ 	.short	0x0101


	//----- nvinfo : EIATTR_VRC_CTA_INIT_COUNT
	.align		4
        /*0074*/ 	.byte	0x02, 0x4a
	.zero		1
	.zero		1


	//----- nvinfo : EIATTR_EXIT_INSTR_OFFSETS
	.align		4
        /*0078*/ 	.byte	0x04, 0x1c
        /*007a*/ 	.short	(.L_77 - .L_76)


	//   ....[0]....
.L_76:
        /*007c*/ 	.word	0x00000070


	//   ....[1]....
        /*0080*/ 	.word	0x00000ae0


	//----- nvinfo : EIATTR_CBANK_PARAM_SIZE
	.align		4
.L_77:
        /*0084*/ 	.byte	0x03, 0x19
        /*0086*/ 	.short	0x0028


	//----- nvinfo : EIATTR_PARAM_CBANK
	.align		4
        /*0088*/ 	.byte	0x04, 0x0a
        /*008a*/ 	.short	(.L_79 - .L_78)
	.align		4
.L_78:
        /*008c*/ 	.word	index@(.nv.constant0.kernel_fc)
        /*0090*/ 	.short	0x0380
        /*0092*/ 	.short	0x0028


	//----- nvinfo : EIATTR_SW_WAR
	.align		4
.L_79:
        /*0094*/ 	.byte	0x04, 0x36
        /*0096*/ 	.short	(.L_81 - .L_80)
.L_80:
        /*0098*/ 	.word	0x00000008
.L_81:


//--------------------- .nv.info.kernel_maxpool   --------------------------
	.section	.nv.info.kernel_maxpool,"",@"SHT_CUDA_INFO"
	.sectionflags	@""
	.align	4


	//----- nvinfo : EIATTR_CUDA_API_VERSION
	.align		4
        /*0000*/ 	.byte	0x04, 0x37
        /*0002*/ 	.short	(.L_83 - .L_82)
.L_82:
        /*0004*/ 	.word	0x00000082


	//----- nvinfo : EIATTR_KPARAM_INFO
	.align		4
.L_83:
        /*0008*/ 	.byte	0x04, 0x17
        /*000a*/ 	.short	(.L_85 - .L_84)
.L_84:
        /*000c*/ 	.word	0x00000000
        /*0010*/ 	.short	0x0005
        /*0012*/ 	.short	0x001c
        /*0014*/ 	.byte	0x00, 0xf0, 0x11, 0x00


	//----- nvinfo : EIATTR_KPARAM_INFO
	.align		4
.L_85:
        /*0018*/ 	.byte	0x04, 0x17
        /*001a*/ 	.short	(.L_87 - .L_86)
.L_86:
        /*001c*/ 	.word	0x00000000
        /*0020*/ 	.short	0x0004
        /*0022*/ 	.short	0x0018
        /*0024*/ 	.byte	0x00, 0xf0, 0x11, 0x00


	//----- nvinfo : EIATTR_KPARAM_INFO
	.align		4
.L_87:
        /*0028*/ 	.byte	0x04, 0x17
        /*002a*/ 	.short	(.L_89 - .L_88)
.L_88:
        /*002c*/ 	.word	0x00000000
        /*0030*/ 	.short	0x0003
        /*0032*/ 	.short	0x0014
        /*0034*/ 	.byte	0x00, 0xf0, 0x11, 0x00


	//----- nvinfo : EIATTR_KPARAM_INFO
	.align		4
.L_89:
        /*0038*/ 	.byte	0x04, 0x17
        /*003a*/ 	.short	(.L_91 - .L_90)
.L_90:
        /*003c*/ 	.word	0x00000000
        /*0040*/ 	.short	0x0002
        /*0042*/ 	.short	0x0010
        /*0044*/ 	.byte	0x00, 0xf0, 0x11, 0x00


	//----- nvinfo : EIATTR_KPARAM_INFO
	.align		4
.L_91:
        /*0048*/ 	.byte	0x04, 0x17
        /*004a*/ 	.short	(.L_93 - .L_92)
.L_92:
        /*004c*/ 	.word	0x00000000
        /*0050*/ 	.short	0x0001
        /*0052*/ 	.short	0x0008
        /*0054*/ 	.byte	0x00, 0xf5, 0x21, 0x00


	//----- nvinfo : EIATTR_KPARAM_INFO
	.align		4
.L_93:
        /*0058*/ 	.byte	0x04, 0x17
        /*005a*/ 	.short	(.L_95 - .L_94)
.L_94:
        /*005c*/ 	.word	0x00000000
        /*0060*/ 	.short	0x0000
        /*0062*/ 	.short	0x0000
        /*0064*/ 	.byte	0x00, 0xf5, 0x21, 0x00


	//----- nvinfo : EIATTR_SPARSE_MMA_MASK
	.align		4
.L_95:
        /*0068*/ 	.byte	0x03, 0x50
        /*006a*/ 	.short	0x0000


	//----- nvinfo : EIATTR_MAXREG_COUNT
	.align		4
        /*006c*/ 	.byte	0x03, 0x1b
        /*006e*/ 	.short	0x00ff


	//----- nvinfo : EIATTR_MERCURY_ISA_VERSION
	.align		4
        /*0070*/ 	.byte	0x03, 0x5f
        /*0072*/ 	.short	0x0101


	//----- nvinfo : EIATTR_VRC_CTA_INIT_COUNT
	.align		4
        /*0074*/ 	.byte	0x02, 0x4a
	.zero		1
	.zero		1


	//----- nvinfo : EIATTR_EXIT_INSTR_OFFSETS
	.align		4
        /*0078*/ 	.byte	0x04, 0x1c
        /*007a*/ 	.short	(.L_97 - .L_96)


	//   ....[0]....
.L_96:
        /*007c*/ 	.word	0x00000380


	//   ....[1]....
        /*0080*/ 	.word	0x00000ad0


	//----- nvinfo : EIATTR_CBANK_PARAM_SIZE
	.align		4
.L_97:
        /*0084*/ 	.byte	0x03, 0x19
        /*0086*/ 	.short	0x0020


	//----- nvinfo : EIATTR_PARAM_CBANK
	.align		4
        /*0088*/ 	.byte	0x04, 0x0a
        /*008a*/ 	.short	(.L_99 - .L_98)
	.align		4
.L_98:
        /*008c*/ 	.word	index@(.nv.constant0.kernel_maxpool)
        /*0090*/ 	.short	0x0380
        /*0092*/ 	.short	0x0020


	//----- nvinfo : EIATTR_SW_WAR
	.align		4
.L_99:
        /*0094*/ 	.byte	0x04, 0x36
        /*0096*/ 	.short	(.L_101 - .L_100)
.L_100:
        /*0098*/ 	.word	0x00000008
.L_101:


//--------------------- .nv.info.kernel_conv      --------------------------
	.section	.nv.info.kernel_conv,"",@"SHT_CUDA_INFO"
	.sectionflags	@""
	.align	4


	//----- nvinfo : EIATTR_CUDA_API_VERSION
	.align		4
        /*0000*/ 	.byte	0x04, 0x37
        /*0002*/ 	.short	(.L_103 - .L_102)
.L_102:
        /*0004*/ 	.word	0x00000082


	//----- nvinfo : EIATTR_KPARAM_INFO
	.align		4
.L_103:
        /*0008*/ 	.byte	0x04, 0x17
        /*000a*/ 	.short	(.L_105 - .L_104)
.L_104:
        /*000c*/ 	.word	0x00000000
        /*0010*/ 	.short	0x0009
        /*0012*/ 	.short	0x0034
        /*0014*/ 	.byte	0x00, 0xf0, 0x11, 0x00


	//----- nvinfo : EIATTR_KPARAM_INFO
	.align		4
.L_105:
        /*0018*/ 	.byte	0x04, 0x17
        /*001a*/ 	.short	(.L_107 - .L_106)
.L_106:
        /*001c*/ 	.word	0x00000000
        /*0020*/ 	.short	0x0008
        /*0022*/ 	.short	0x0030
        /*0024*/ 	.byte	0x00, 0xf0, 0x11, 0x00


	//----- nvinfo : EIATTR_KPARAM_INFO
	.align		4
.L_107:
        /*0028*/ 	.byte	0x04, 0x17
        /*002a*/ 	.short	(.L_109 - .L_108)
.L_108:
        /*002c*/ 	.word	0x00000000
        /*0030*/ 	.short	0x0007
        /*0032*/ 	.short	0x002c
        /*0034*/ 	.byte	0x00, 0xf0, 0x11, 0x00


	//----- nvinfo : EIATTR_KPARAM_INFO
	.align		4
.L_109:
        /*0038*/ 	.byte	0x04, 0x17
        /*003a*/ 	.short	(.L_111 - .L_110)
.L_110:
        /*003c*/ 	.word	0x00000000
        /*0040*/ 	.short	0x0006
        /*0042*/ 	.short	0x0028
        /*0044*/ 	.byte	0x00, 0xf0, 0x11, 0x00


	//----- nvinfo : EIATTR_KPARAM_INFO
	.align		4
.L_111:
        /*0048*/ 	.byte	0x04, 0x17
        /*004a*/ 	.short	(.L_113 - .L_112)
.L_112:
        /*004c*/ 	.word	0x00000000
        /*0050*/ 	.short	0x0005
        /*0052*/ 	.short	0x0024
        /*0054*/ 	.byte	0x00, 0xf0, 0x11, 0x00


	//----- nvinfo : EIATTR_KPARAM_INFO
	.align		4
.L_113:
        /*0058*/ 	.byte	0x04, 0x17
        /*005a*/ 	.short	(.L_115 - .L_114)
.L_114:
        /*005c*/ 	.word	0x00000000
        /*0060*/ 	.short	0x0004
        /*0062*/ 	.short	0x0020
        /*0064*/ 	.byte	0x00, 0xf0, 0x11, 0x00


	//----- nvinfo : EIATTR_KPARAM_INFO
	.align		4
.L_115:
        /*0068*/ 	.byte	0x04, 0x17
        /*006a*/ 	.short	(.L_117 - .L_116)
.L_116:
        /*006c*/ 	.word	0x00000000
        /*0070*/ 	.short	0x0003
        /*0072*/ 	.short	0x0018
        /*0074*/ 	.byte	0x00, 0xf5, 0x21, 0x00


	//----- nvinfo : EIATTR_KPARAM_INFO
	.align		4
.L_117:
        /*0078*/ 	.byte	0x04, 0x17
        /*007a*/ 	.short	(.L_119 - .L_118)
.L_118:
        /*007c*/ 	.word	0x00000000
        /*0080*/ 	.short	0x0002
        /*0082*/ 	.short	0x0010
        /*0084*/ 	.byte	0x00, 0xf5, 0x21, 0x00


	//----- nvinfo : EIATTR_KPARAM_INFO
	.align		4
.L_119:
        /*0088*/ 	.byte	0x04, 0x17
        /*008a*/ 	.short	(.L_121 - .L_120)
.L_120:
        /*008c*/ 	.word	0x00000000
        /*0090*/ 	.short	0x0001
        /*0092*/ 	.short	0x0008
        /*0094*/ 	.byte	0x00, 0xf5, 0x21, 0x00


	//----- nvinfo : EIATTR_KPARAM_INFO
	.align		4
.L_121:
        /*0098*/ 	.byte	0x04, 0x17
        /*009a*/ 	.short	(.L_123 - .L_122)
.L_122:
        /*009c*/ 	.word	0x00000000
        /*00a0*/ 	.short	0x0000
        /*00a2*/ 	.short	0x0000
        /*00a4*/ 	.byte	0x00, 0xf5, 0x21, 0x00


	//----- nvinfo : EIATTR_SPARSE_MMA_MASK
	.align		4
.L_123:
        /*00a8*/ 	.byte	0x03, 0x50
        /*00aa*/ 	.short	0x0000


	//----- nvinfo : EIATTR_MAXREG_COUNT
	.align		4
        /*00ac*/ 	.byte	0x03, 0x1b
        /*00ae*/ 	.short	0x00ff


	//----- nvinfo : EIATTR_MERCURY_ISA_VERSION
	.align		4
        /*00b0*/ 	.byte	0x03, 0x5f
        /*00b2*/ 	.short	0x0101


	//----- nvinfo : EIATTR_VRC_CTA_INIT_COUNT
	.align		4
        /*00b4*/ 	.byte	0x02, 0x4a
	.zero		1
	.zero		1


	//----- nvinfo : EIATTR_EXIT_INSTR_OFFSETS
	.align		4
        /*00b8*/ 	.byte	0x04, 0x1c
        /*00ba*/ 	.short	(.L_125 - .L_124)


	//   ....[0]....
.L_124:
        /*00bc*/ 	.word	0x00000140


	//   ....[1]....
        /*00c0*/ 	.word	0x00000e20


	//----- nvinfo : EIATTR_CRS_STACK_SIZE
	.align		4
.L_125:
        /*00c4*/ 	.byte	0x04, 0x1e
        /*00c6*/ 	.short	(.L_127 - .L_126)
.L_126:
        /*00c8*/ 	.word	0x00000000


	//----- nvinfo : EIATTR_CBANK_PARAM_SIZE
	.align		4
.L_127:
        /*00cc*/ 	.byte	0x03, 0x19
        /*00ce*/ 	.short	0x0038


	//----- nvinfo : EIATTR_PARAM_CBANK
	.align		4
        /*00d0*/ 	.byte	0x04, 0x0a
        /*00d2*/ 	.short	(.L_129 - .L_128)
	.align		4
.L_128:
        /*00d4*/ 	.word	index@(.nv.constant0.kernel_conv)
        /*00d8*/ 	.short	0x0380
        /*00da*/ 	.short	0x0038


	//----- nvinfo : EIATTR_SW_WAR
	.align		4
.L_129:
        /*00dc*/ 	.byte	0x04, 0x36
        /*00de*/ 	.short	(.L_131 - .L_130)
.L_130:
        /*00e0*/ 	.word	0x00000008
.L_131:


//--------------------- .nv.callgraph             --------------------------
	.section	.nv.callgraph,"",@"SHT_CUDA_CALLGRAPH"
	.align	4
	.sectionentsize	8
	.align		4
        /*0000*/ 	.word	0x00000000
	.align		4
        /*0004*/ 	.word	0xffffffff
	.align		4
        /*0008*/ 	.word	0x00000000
	.align		4
        /*000c*/ 	.word	0xfffffffe
	.align		4
        /*0010*/ 	.word	0x00000000
	.align		4
        /*0014*/ 	.word	0xfffffffd
	.align		4
        /*0018*/ 	.word	0x00000000
	.align		4
        /*001c*/ 	.word	0xfffffffc


//--------------------- .text.kernel_relu         --------------------------
	.section	.text.kernel_relu,"ax",@progbits
	.align	128
        .global         kernel_relu
        .type           kernel_relu,@function
        .size           kernel_relu,(.L_x_27 - kernel_relu)
        .other          kernel_relu,@"STO_CUDA_ENTRY STV_DEFAULT"
kernel_relu:
.text.kernel_relu:
[----:B------:R-:W-:Y:S01]  /*0000*/  LDC R1, c[0x0][0x37c] ;  /* 0x0000df00ff017b82 */ /* 0x000fe20000000800 */
[----:B------:R-:W0:Y:S07]  /*0010*/  S2R R0, SR_TID.X ;  /* 0x0000000000007919 */ /* 0x000e2e0000002100 */
[----:B------:R-:W0:Y:S01]  /*0020*/  S2UR UR4, SR_CTAID.X ;  /* 0x00000000000479c3 */ /* 0x000e220000002500 */
[----:B------:R-:W1:Y:S07]  /*0030*/  LDCU UR5, c[0x0][0x390] ;  /* 0x00007200ff0577ac */ /* 0x000e6e0008000800 */
[----:B------:R-:W0:Y:S02]  /*0040*/  LDC R7, c[0x0][0x360] ;  /* 0x0000d800ff077b82 */ /* 0x000e240000000800 */
[----:B0-----:R-:W-:-:S05]  /*0050*/  IMAD R7, R7, UR4, R0 ;  /* 0x0000000407077c24 */ /* 0x001fca000f8e0200 */
[----:B-1----:R-:W-:-:S13]  /*0060*/  ISETP.GE.AND P0, PT, R7, UR5, PT ;  /* 0x0000000507007c0c */ /* 0x002fda000bf06270 */
[----:B------:R-:W-:Y:S05]  /*0070*/  @P0 EXIT ;  /* 0x000000000000094d */ /* 0x000fea0003800000 */
[----:B------:R-:W0:Y:S01]  /*0080*/  LDC.64 R2, c[0x0][0x380] ;  /* 0x0000e000ff027b82 */ /* 0x000e220000000a00 */
[----:B------:R-:W1:Y:S07]  /*0090*/  LDCU.64 UR4, c[0x0][0x358] ;  /* 0x00006b00ff0477ac */ /* 0x000e6e0008000a00 */
[----:B------:R-:W2:Y:S01]  /*00a0*/  LDC.64 R4, c[0x0][0x388] ;  /* 0x0000e200ff047b82 */ /* 0x000ea20000000a00 */
[----:B0-----:R-:W-:-:S06]  /*00b0*/  IMAD.WIDE R2, R7, 0x4, R2 ;  /* 0x0000000407027825 */ /* 0x001fcc00078e0202 */
[----:B-1----:R-:W3:Y:S01]  /*00c0*/  LDG.E R2, desc[UR4][R2.64] ;  /* 0x0000000402027981 */ /* 0x002ee2000c1e1900 */
[----:B--2---:R-:W-:Y:S01]  /*00d0*/  IMAD.WIDE R4, R7, 0x4, R4 ;  /* 0x0000000407047825 */ /* 0x004fe200078e0204 */
[----:B---3--:R-:W-:-:S05]  /*00e0*/  FMNMX R7, RZ, R2, !PT ;  /* 0x00000002ff077209 */ /* 0x008fca0007800000 */
[----:B------:R-:W-:Y:S01]  /*00f0*/  STG.E desc[UR4][R4.64], R7 ;  /* 0x0000000704007986 */ /* 0x000fe2000c101904 */
[----:B------:R-:W-:Y:S05]  /*0100*/  EXIT ;  /* 0x000000000000794d */ /* 0x000fea0003800000 */
.L_x_0:
[----:B------:R-:W-:-:S00]  /*0110*/  BRA `(.L_x_0) ;  /* 0xfffffffc00fc7947 */ /* 0x000fc0000383ffff */
[----:B------:R-:W-:-:S00]  /*0120*/  NOP ;  /* 0x0000000000007918 */ /* 0x000fc00000000000 */
        /* <DEDUP_REMOVED lines=13> */
.L_x_27:


//--------------------- .text.kernel_flatten      --------------------------
	.section	.text.kernel_flatten,"ax",@progbits
	.align	128
        .global         kernel_flatten
        .type           kernel_flatten,@function
        .size           kernel_flatten,(.L_x_28 - kernel_flatten)
        .other          kernel_flatten,@"STO_CUDA_ENTRY STV_DEFAULT"
kernel_flatten:
.text.kernel_flatten:
[----:B------:R-:W-:Y:S01]  /*0000*/  LDC R1, c[0x0][0x37c] ;  /* 0x0000df00ff017b82 */ /* 0x000fe20000000800 */
[----:B------:R-:W0:Y:S07]  /*0010*/  S2R R3, SR_TID.X ;  /* 0x0000000000037919 */ /* 0x000e2e0000002100 */
[----:B------:R-:W0:Y:S01]  /*0020*/  S2UR UR6, SR_CTAID.X ;  /* 0x00000000000679c3 */ /* 0x000e220000002500 */
[----:B------:R-:W1:Y:S07]  /*0030*/  LDCU.64 UR4, c[0x0][0x390] ;  /* 0x00007200ff0477ac */ /* 0x000e6e0008000a00 */
[----:B------:R-:W0:Y:S08]  /*0040*/  LDC R0, c[0x0][0x360] ;  /* 0x0000d800ff007b82 */ /* 0x000e300000000800 */
[----:B------:R-:W2:Y:S01]  /*0050*/  LDC R2, c[0x0][0x398] ;  /* 0x0000e600ff027b82 */ /* 0x000ea20000000800 */
[----:B-1----:R-:W-:Y:S01]  /*0060*/  UIMAD UR4, UR5, UR4, URZ ;  /* 0x00000004050472a4 */ /* 0x002fe2000f8e02ff */
[----:B0-----:R-:W-:-:S05]  /*0070*/  IMAD R0, R0, UR6, R3 ;  /* 0x0000000600007c24 */ /* 0x001fca000f8e0203 */
[----:B--2---:R-:W-:-:S05]  /*0080*/  IMAD R3, R2, UR4, RZ ;  /* 0x0000000402037c24 */ /* 0x004fca000f8e02ff */
[----:B------:R-:W-:-:S13]  /*0090*/  ISETP.GE.AND P0, PT, R0, R3, PT ;  /* 0x000000030000720c */ /* 0x000fda0003f06270 */
[----:B------:R-:W-:Y:S05]  /*00a0*/  @P0 EXIT ;  /* 0x000000000000094d */ /* 0x000fea0003800000 */
[----:B------:R-:W-:Y:S01]  /*00b0*/  IMAD R10, R2, UR5, RZ ;  /* 0x00000005020a7c24 */ /* 0x000fe2000f8e02ff */
[----:B------:R-:W-:Y:S01]  /*00c0*/  IABS R3, R2 ;  /* 0x0000000200037213 */ /* 0x000fe20000000000 */
[----:B------:R-:W0:Y:S03]  /*00d0*/  LDCU.64 UR6, c[0x0][0x358] ;  /* 0x00006b00ff0677ac */ /* 0x000e260008000a00 */
[----:B------:R-:W-:Y:S01]  /*00e0*/  IABS R9, R10 ;  /* 0x0000000a00097213 */ /* 0x000fe20000000000 */
[----:B------:R-:W1:Y:S01]  /*00f0*/  I2F.RP R7, R3 ;  /* 0x0000000300077306 */ /* 0x000e620000209400 */
[----:B------:R-:W-:-:S07]  /*0100*/  ISETP.NE.AND P1, PT, R10, RZ, PT ;  /* 0x000000ff0a00720c */ /* 0x000fce0003f25270 */
[----:B------:R-:W2:Y:S08]  /*0110*/  I2F.RP R6, R9 ;  /* 0x0000000900067306 */ /* 0x000eb00000209400 */
[----:B-1----:R-:W-:Y:S08]  /*0120*/  MUFU.RCP R7, R7 ;  /* 0x0000000700077308 */ /* 0x002ff00000001000 */
[----:B--2---:R-:W1:Y:S02]  /*0130*/  MUFU.RCP R6, R6 ;  /* 0x0000000600067308 */ /* 0x004e640000001000 */
[----:B-1----:R-:W-:Y:S01]  /*0140*/  VIADD R4, R6, 0xffffffe ;  /* 0x0ffffffe06047836 */ /* 0x002fe20000000000 */
[----:B------:R-:W-:-:S05]  /*0150*/  IABS R6, R0 ;  /* 0x0000000000067213 */ /* 0x000fca0000000000 */
[----:B------:R1:W2:Y:S02]  /*0160*/  F2I.FTZ.U32.TRUNC.NTZ R5, R4 ;  /* 0x0000000400057305 */ /* 0x0002a4000021f000 */
[----:B-1----:R-:W-:Y:S02]  /*0170*/  HFMA2 R4, -RZ, RZ, 0, 0 ;  /* 0x00000000ff047431 */ /* 0x002fe400000001ff */
[----:B--2---:R-:W-:-:S04]  /*0180*/  IMAD.MOV R8, RZ, RZ, -R5 ;  /* 0x000000ffff087224 */ /* 0x004fc800078e0a05 */
[----:B------:R-:W-:Y:S01]  /*0190*/  IMAD R11, R8, R9, RZ ;  /* 0x00000009080b7224 */ /* 0x000fe200078e02ff */
[----:B------:R-:W-:-:S03]  /*01a0*/  IABS R8, R10 ;  /* 0x0000000a00087213 */ /* 0x000fc60000000000 */
[----:B------:R-:W-:-:S04]  /*01b0*/  IMAD.HI.U32 R5, R5, R11, R4 ;  /* 0x0000000b05057227 */ /* 0x000fc800078e0004 */
[----:B------:R-:W-:Y:S02]  /*01c0*/  IMAD.MOV R4, RZ, RZ, -R8 ;  /* 0x000000ffff047224 */ /* 0x000fe400078e0a08 */
[----:B------:R-:W-:-:S04]  /*01d0*/  IMAD.HI.U32 R5, R5, R6, RZ ;  /* 0x0000000605057227 */ /* 0x000fc800078e00ff */
[----:B------:R-:W-:Y:S02]  /*01e0*/  IMAD R4, R5, R4, R6 ;  /* 0x0000000405047224 */ /* 0x000fe400078e0206 */
[----:B------:R-:W-:-:S03]  /*01f0*/  VIADD R5, R7, 0xffffffe ;  /* 0x0ffffffe07057836 */ /* 0x000fc60000000000 */
[----:B------:R-:W-:-:S03]  /*0200*/  ISETP.GT.U32.AND P0, PT, R9, R4, PT ;  /* 0x000000040900720c */ /* 0x000fc60003f04070 */
[----:B------:R-:W1:Y:S10]  /*0210*/  F2I.FTZ.U32.TRUNC.NTZ R5, R5 ;  /* 0x0000000500057305 */ /* 0x000e74000021f000 */
[----:B------:R-:W-:-:S02]  /*0220*/  @!P0 IADD3 R4, PT, PT, R4, -R9, RZ ;  /* 0x8000000904048210 */ /* 0x000fc40007ffe0ff */
[----:B------:R-:W-:Y:S02]  /*0230*/  ISETP.GE.AND P0, PT, R0, RZ, PT ;  /* 0x000000ff0000720c */ /* 0x000fe40003f06270 */
[----:B------:R-:W-:Y:S01]  /*0240*/  ISETP.GT.U32.AND P2, PT, R9, R4, PT ;  /* 0x000000040900720c */ /* 0x000fe20003f44070 */
[----:B-1----:R-:W-:-:S12]  /*0250*/  IMAD.MOV R8, RZ, RZ, -R5 ;  /* 0x000000ffff087224 */ /* 0x002fd800078e0a05 */
[----:B------:R-:W-:-:S05]  /*0260*/  @!P2 IMAD.IADD R4, R4, 0x1, -R9 ;  /* 0x000000010404a824 */ /* 0x000fca00078e0a09 */
[----:B------:R-:W-:Y:S01]  /*0270*/  MOV R9, R4 ;  /* 0x0000000400097202 */ /* 0x000fe20000000f00 */
[----:B------:R-:W-:-:S04]  /*0280*/  IMAD.MOV.U32 R4, RZ, RZ, R8 ;  /* 0x000000ffff047224 */ /* 0x000fc800078e0008 */
[----:B------:R-:W-:Y:S02]  /*0290*/  IMAD R7, R4, R3, RZ ;  /* 0x0000000304077224 */ /* 0x000fe400078e02ff */
[----:B------:R-:W-:Y:S02]  /*02a0*/  HFMA2 R4, -RZ, RZ, 0, 0 ;  /* 0x00000000ff047431 */ /* 0x000fe400000001ff */
[----:B------:R-:W-:Y:S01]  /*02b0*/  @!P0 IMAD.MOV R9, RZ, RZ, -R9 ;  /* 0x000000ffff098224 */ /* 0x000fe200078e0a09 */
[----:B------:R-:W-:-:S04]  /*02c0*/  @!P1 LOP3.LUT R9, RZ, R10, RZ, 0x33, !PT ;  /* 0x0000000aff099212 */ /* 0x000fc800078e33ff */
[----:B------:R-:W-:Y:S01]  /*02d0*/  IABS R8, R9 ;  /* 0x0000000900087213 */ /* 0x000fe20000000000 */
[----:B------:R-:W-:-:S06]  /*02e0*/  IMAD.HI.U32 R4, R5, R7, R4 ;  /* 0x0000000705047227 */ /* 0x000fcc00078e0004 */
[----:B------:R-:W-:-:S04]  /*02f0*/  IMAD.HI.U32 R5, R4, R6, RZ ;  /* 0x0000000604057227 */ /* 0x000fc800078e00ff */
[----:B------:R-:W-:-:S04]  /*0300*/  IMAD.HI.U32 R4, R4, R8, RZ ;  /* 0x0000000804047227 */ /* 0x000fc800078e00ff */
[----:B------:R-:W-:Y:S01]  /*0310*/  IMAD.MOV R5, RZ, RZ, -R5 ;  /* 0x000000ffff057224 */ /* 0x000fe200078e0a05 */
[----:B------:R-:W-:-:S03]  /*0320*/  IADD3 R4, PT, PT, -R4, RZ, RZ ;  /* 0x000000ff04047210 */ /* 0x000fc60007ffe1ff */
[C---:B------:R-:W-:Y:S02]  /*0330*/  IMAD R6, R3.reuse, R5, R6 ;  /* 0x0000000503067224 */ /* 0x040fe400078e0206 */
[C---:B------:R-:W-:Y:S02]  /*0340*/  IMAD R8, R3.reuse, R4, R8 ;  /* 0x0000000403087224 */ /* 0x040fe400078e0208 */
[----:B------:R-:W1:Y:S01]  /*0350*/  LDC.64 R4, c[0x0][0x380] ;  /* 0x0000e000ff047b82 */ /* 0x000e620000000a00 */
[C---:B------:R-:W-:Y:S02]  /*0360*/  ISETP.GT.U32.AND P1, PT, R3.reuse, R6, PT ;  /* 0x000000060300720c */ /* 0x040fe40003f24070 */
[----:B------:R-:W-:-:S11]  /*0370*/  ISETP.GT.U32.AND P2, PT, R3, R8, PT ;  /* 0x000000080300720c */ /* 0x000fd60003f44070 */
[----:B------:R-:W-:Y:S01]  /*0380*/  @!P1 IMAD.IADD R6, R6, 0x1, -R3 ;  /* 0x0000000106069824 */ /* 0x000fe200078e0a03 */
[----:B------:R-:W-:Y:S02]  /*0390*/  ISETP.GE.AND P1, PT, R9, RZ, PT ;  /* 0x000000ff0900720c */ /* 0x000fe40003f26270 */
[----:B------:R-:W-:Y:S02]  /*03a0*/  @!P2 IADD3 R8, PT, PT, R8, -R3, RZ ;  /* 0x800000030808a210 */ /* 0x000fe40007ffe0ff */
[C---:B------:R-:W-:Y:S02]  /*03b0*/  ISETP.GT.U32.AND P2, PT, R3.reuse, R6, PT ;  /* 0x000000060300720c */ /* 0x040fe40003f44070 */
[----:B------:R-:W-:-:S11]  /*03c0*/  ISETP.GT.U32.AND P3, PT, R3, R8, PT ;  /* 0x000000080300720c */ /* 0x000fd60003f64070 */
[----:B------:R-:W-:Y:S01]  /*03d0*/  @!P2 IMAD.IADD R6, R6, 0x1, -R3 ;  /* 0x000000010606a824 */ /* 0x000fe200078e0a03 */
[----:B------:R-:W-:Y:S02]  /*03e0*/  ISETP.NE.AND P2, PT, R2, RZ, PT ;  /* 0x000000ff0200720c */ /* 0x000fe40003f45270 */
[----:B------:R-:W-:Y:S01]  /*03f0*/  @!P3 IADD3 R8, PT, PT, R8, -R3, RZ ;  /* 0x800000030808b210 */ /* 0x000fe20007ffe0ff */
[----:B------:R-:W-:Y:S01]  /*0400*/  @!P0 IMAD.MOV R6, RZ, RZ, -R6 ;  /* 0x000000ffff068224 */ /* 0x000fe200078e0a06 */
[----:B------:R-:W-:Y:S02]  /*0410*/  LOP3.LUT R3, RZ, R2, RZ, 0x33, !PT ;  /* 0x00000002ff037212 */ /* 0x000fe400078e33ff */
[----:B------:R-:W-:Y:S02]  /*0420*/  @!P1 IADD3 R8, PT, PT, -R8, RZ, RZ ;  /* 0x000000ff08089210 */ /* 0x000fe40007ffe1ff */
[C---:B------:R-:W-:Y:S02]  /*0430*/  SEL R2, R3.reuse, R6, !P2 ;  /* 0x0000000603027207 */ /* 0x040fe40005000000 */
[----:B------:R-:W-:-:S02]  /*0440*/  SEL R3, R3, R8, !P2 ;  /* 0x0000000803037207 */ /* 0x000fc40005000000 */
[----:B------:R-:W-:-:S04]  /*0450*/  IADD3 R2, PT, PT, R2, R9, R0 ;  /* 0x0000000902027210 */ /* 0x000fc80007ffe000 */
[----:B------:R-:W-:-:S05]  /*0460*/  IADD3 R3, PT, PT, R2, -R9, -R3 ;  /* 0x8000000902037210 */ /* 0x000fca0007ffe803 */
[----:B-1----:R-:W-:Y:S02]  /*0470*/  IMAD.WIDE R2, R3, 0x4, R4 ;  /* 0x0000000403027825 */ /* 0x002fe400078e0204 */
[----:B------:R-:W1:Y:S04]  /*0480*/  LDC.64 R4, c[0x0][0x388] ;  /* 0x0000e200ff047b82 */ /* 0x000e680000000a00 */
[----:B0-----:R-:W2:Y:S01]  /*0490*/  LDG.E R3, desc[UR6][R2.64] ;  /* 0x0000000602037981 */ /* 0x001ea2000c1e1900 */
[----:B-1----:R-:W-:-:S05]  /*04a0*/  IMAD.WIDE R4, R0, 0x4, R4 ;  /* 0x0000000400047825 */ /* 0x002fca00078e0204 */
[----:B--2---:R-:W-:Y:S01]  /*04b0*/  STG.E desc[UR6][R4.64], R3 ;  /* 0x0000000304007986 */ /* 0x004fe2000c101906 */
[----:B------:R-:W-:Y:S05]  /*04c0*/  EXIT ;  /* 0x000000000000794d */ /* 0x000fea0003800000 */
.L_x_1:
        /* <DEDUP_REMOVED lines=11> */
.L_x_28:


//--------------------- .text.kernel_fc           --------------------------
	.section	.text.kernel_fc,"ax",@progbits
	.align	128
        .global         kernel_fc
        .type           kernel_fc,@function
        .size           kernel_fc,(.L_x_29 - kernel_fc)
        .other          kernel_fc,@"STO_CUDA_ENTRY STV_DEFAULT"
kernel_fc:
.text.kernel_fc:
        /* <DEDUP_REMOVED lines=8> */
[----:B------:R-:W0:Y:S01]  /*0080*/  LDCU UR8, c[0x0][0x3a0] ;  /* 0x00007400ff0877ac */ /* 0x000e220008000800 */
[----:B------:R-:W-:Y:S01]  /*0090*/  HFMA2 R15, -RZ, RZ, 0, 0 ;  /* 0x00000000ff0f7431 */ /* 0x000fe200000001ff */
[----:B------:R-:W1:Y:S01]  /*00a0*/  LDCU.64 UR12, c[0x0][0x358] ;  /* 0x00006b00ff0c77ac */ /* 0x000e620008000a00 */
[----:B0-----:R-:W-:-:S09]  /*00b0*/  UISETP.GE.AND UP0, UPT, UR8, 0x1, UPT ;  /* 0x000000010800788c */ /* 0x001fd2000bf06270 */
[----:B-1----:R-:W-:Y:S05]  /*00c0*/  BRA.U !UP0, `(.L_x_2) ;  /* 0x0000000908687547 */ /* 0x002fea000b800000 */
[----:B------:R-:W-:Y:S02]  /*00d0*/  UISETP.GE.U32.AND UP1, UPT, UR8, 0x10, UPT ;  /* 0x000000100800788c */ /* 0x000fe4000bf26070 */
[----:B------:R-:W-:Y:S01]  /*00e0*/  IMAD R7, R0, UR8, RZ ;  /* 0x0000000800077c24 */ /* 0x000fe2000f8e02ff */
[----:B------:R-:W-:Y:S01]  /*00f0*/  ULOP3.LUT UR9, UR8, 0xf, URZ, 0xc0, !UPT ;  /* 0x0000000f08097892 */ /* 0x000fe2000f8ec0ff */
[----:B------:R-:W-:Y:S02]  /*0100*/  MOV R15, RZ ;  /* 0x000000ff000f7202 */ /* 0x000fe40000000f00 */
[----:B------:R-:W-:Y:S01]  /*0110*/  MOV R8, RZ ;  /* 0x000000ff00087202 */ /* 0x000fe20000000f00 */
[----:B------:R-:W-:Y:S02]  /*0120*/  UISETP.NE.AND UP0, UPT, UR9, URZ, UPT ;  /* 0x000000ff0900728c */ /* 0x000fe4000bf05270 */
[----:B------:R-:W-:Y:S09]  /*0130*/  BRA.U !UP1, `(.L_x_3) ;  /* 0x0000000509187547 */ /* 0x000ff2000b800000 */
[----:B------:R-:W0:Y:S01]  /*0140*/  LDCU.64 UR6, c[0x0][0x380] ;  /* 0x00007000ff0677ac */ /* 0x000e220008000a00 */
[----:B------:R-:W-:Y:S02]  /*0150*/  MOV R15, RZ ;  /* 0x000000ff000f7202 */ /* 0x000fe40000000f00 */
[----:B------:R-:W-:Y:S01]  /*0160*/  MOV R6, R7 ;  /* 0x0000000700067202 */ /* 0x000fe20000000f00 */
[----:B------:R-:W1:Y:S01]  /*0170*/  LDCU.64 UR4, c[0x0][0x390] ;  /* 0x00007200ff0477ac */ /* 0x000e620008000a00 */
[----:B------:R-:W-:-:S04]  /*0180*/  ULOP3.LUT UR10, UR8, 0x7ffffff0, URZ, 0xc0, !UPT ;  /* 0x7ffffff0080a7892 */ /* 0x000fc8000f8ec0ff */
[----:B------:R-:W-:Y:S02]  /*0190*/  UIADD3 UR11, UPT, UPT, -UR10, URZ, URZ ;  /* 0x000000ff0a0b7290 */ /* 0x000fe4000fffe1ff */
[----:B------:R-:W-:Y:S01]  /*01a0*/  MOV R8, UR10 ;  /* 0x0000000a00087c02 */ /* 0x000fe20008000f00 */
[----:B0-----:R-:W-:-:S04]  /*01b0*/  UIADD3 UR6, UP1, UPT, UR6, 0x20, URZ ;  /* 0x0000002006067890 */ /* 0x001fc8000ff3e0ff */
[----:B------:R-:W-:Y:S02]  /*01c0*/  UIADD3.X UR7, UPT, UPT, URZ, UR7, URZ, UP1, !UPT ;  /* 0x00000007ff077290 */ /* 0x000fe40008ffe4ff */
[----:B-1----:R-:W-:Y:S01]  /*01d0*/  UIADD3 UR4, UP2, UPT, UR4, 0x20, URZ ;  /* 0x0000002004047890 */ /* 0x002fe2000ff5e0ff */
[----:B------:R-:W-:-:S03]  /*01e0*/  MOV R2, UR6 ;  /* 0x0000000600027c02 */ /* 0x000fc60008000f00 */
[----:B------:R-:W-:Y:S01]  /*01f0*/  MOV R3, UR7 ;  /* 0x0000000700037c02 */ /* 0x000fe20008000f00 */
[----:B------:R-:W-:-:S12]  /*0200*/  UIADD3.X UR5, UPT, UPT, URZ, UR5, URZ, UP2, !UPT ;  /* 0x00000005ff057290 */ /* 0x000fd800097fe4ff */
.L_x_4:
[----:B------:R-:W-:Y:S01]  /*0210*/  MOV R4, UR4 ;  /* 0x0000000400047c02 */ /* 0x000fe20008000f00 */
[----:B------:R-:W2:Y:S01]  /*0220*/  LDG.E R16, desc[UR12][R2.64+-0x20] ;  /* 0xffffe00c02107981 */ /* 0x000ea2000c1e1900 */
[----:B------:R-:W-:-:S03]  /*0230*/  MOV R5, UR5 ;  /* 0x0000000500057c02 */ /* 0x000fc60008000f00 */
[----:B------:R-:W3:Y:S01]  /*0240*/  LDG.E R18, desc[UR12][R2.64+-0x1c] ;  /* 0xffffe40c02127981 */ /* 0x000ee2000c1e1900 */
[----:B------:R-:W-:-:S03]  /*0250*/  IMAD.WIDE R4, R6, 0x4, R4 ;  /* 0x0000000406047825 */ /* 0x000fc600078e0204 */
[----:B------:R-:W4:Y:S04]  /*0260*/  LDG.E R19, desc[UR12][R2.64+-0x18] ;  /* 0xffffe80c02137981 */ /* 0x000f28000c1e1900 */
[----:B------:R-:W2:Y:S04]  /*0270*/  LDG.E R17, desc[UR12][R4.64+-0x20] ;  /* 0xffffe00c04117981 */ /* 0x000ea8000c1e1900 */
[----:B------:R-:W3:Y:S04]  /*0280*/  LDG.E R25, desc[UR12][R4.64+-0x1c] ;  /* 0xffffe40c04197981 */ /* 0x000ee8000c1e1900 */
[----:B------:R-:W4:Y:S04]  /*0290*/  LDG.E R20, desc[UR12][R4.64+-0x18] ;  /* 0xffffe80c04147981 */ /* 0x000f28000c1e1900 */
[----:B------:R-:W5:Y:S04]  /*02a0*/  LDG.E R22, desc[UR12][R2.64+-0x14] ;  /* 0xffffec0c02167981 */ /* 0x000f68000c1e1900 */
        /* <DEDUP_REMOVED lines=8> */
[----:B------:R-:W5:Y:S01]  /*0330*/  LDG.E R14, desc[UR12][R4.64+-0x4] ;  /* 0xfffffc0c040e7981 */ /* 0x000f62000c1e1900 */
[----:B--2---:R-:W-:-:S03]  /*0340*/  FFMA R17, R16, R17, R15 ;  /* 0x0000001110117223 */ /* 0x004fc6000000000f */
[----:B------:R-:W2:Y:S04]  /*0350*/  LDG.E R15, desc[UR12][R2.64] ;  /* 0x0000000c020f7981 */ /* 0x000ea8000c1e1900 */
[----:B------:R-:W2:Y:S01]  /*0360*/  LDG.E R16, desc[UR12][R4.64] ;  /* 0x0000000c04107981 */ /* 0x000ea2000c1e1900 */
[----:B---3--:R-:W-:-:S03]  /*0370*/  FFMA R26, R18, R25, R17 ;  /* 0x00000019121a7223 */ /* 0x008fc60000000011 */
[----:B------:R-:W3:Y:S01]  /*0380*/  LDG.E R17, desc[UR12][R2.64+0x4] ;  /* 0x0000040c02117981 */ /* 0x000ee2000c1e1900 */
[----:B----4-:R-:W-:-:S03]  /*0390*/  FFMA R25, R19, R20, R26 ;  /* 0x0000001413197223 */ /* 0x010fc6000000001a */
[----:B------:R-:W3:Y:S04]  /*03a0*/  LDG.E R18, desc[UR12][R4.64+0x4] ;  /* 0x0000040c04127981 */ /* 0x000ee8000c1e1900 */
[----:B------:R-:W4:Y:S01]  /*03b0*/  LDG.E R19, desc[UR12][R2.64+0x8] ;  /* 0x0000080c02137981 */ /* 0x000f22000c1e1900 */
[----:B-----5:R-:W-:-:S03]  /*03c0*/  FFMA R26, R22, R21, R25 ;  /* 0x00000015161a7223 */ /* 0x020fc60000000019 */
[----:B------:R-:W4:Y:S04]  /*03d0*/  LDG.E R20, desc[UR12][R4.64+0x8] ;  /* 0x0000080c04147981 */ /* 0x000f28000c1e1900 */
[----:B------:R-:W5:Y:S01]  /*03e0*/  LDG.E R21, desc[UR12][R2.64+0xc] ;  /* 0x00000c0c02157981 */ /* 0x000f62000c1e1900 */
[----:B------:R-:W-:-:S03]  /*03f0*/  FFMA R26, R23, R24, R26 ;  /* 0x00000018171a7223 */ /* 0x000fc6000000001a */
[----:B------:R-:W5:Y:S04]  /*0400*/  LDG.E R22, desc[UR12][R4.64+0xc] ;  /* 0x00000c0c04167981 */ /* 0x000f68000c1e1900 */
[----:B------:R-:W5:Y:S01]  /*0410*/  LDG.E R23, desc[UR12][R2.64+0x10] ;  /* 0x0000100c02177981 */ /* 0x000f62000c1e1900 */
[----:B------:R-:W-:-:S03]  /*0420*/  FFMA R26, R9, R10, R26 ;  /* 0x0000000a091a7223 */ /* 0x000fc6000000001a */
[----:B------:R-:W5:Y:S04]  /*0430*/  LDG.E R24, desc[UR12][R4.64+0x10] ;  /* 0x0000100c04187981 */ /* 0x000f68000c1e1900 */
[----:B------:R-:W5:Y:S01]  /*0440*/  LDG.E R9, desc[UR12][R2.64+0x14] ;  /* 0x0000140c02097981 */ /* 0x000f62000c1e1900 */
[----:B------:R-:W-:-:S03]  /*0450*/  FFMA R28, R11, R12, R26 ;  /* 0x0000000c0b1c7223 */ /* 0x000fc6000000001a */
[----:B------:R-:W5:Y:S04]  /*0460*/  LDG.E R10, desc[UR12][R4.64+0x14] ;  /* 0x0000140c040a7981 */ /* 0x000f68000c1e1900 */
[----:B------:R-:W5:Y:S04]  /*0470*/  LDG.E R12, desc[UR12][R2.64+0x18] ;  /* 0x0000180c020c7981 */ /* 0x000f68000c1e1900 */
[----:B------:R-:W5:Y:S04]  /*0480*/  LDG.E R11, desc[UR12][R4.64+0x18] ;  /* 0x0000180c040b7981 */ /* 0x000f68000c1e1900 */
[----:B------:R-:W5:Y:S04]  /*0490*/  LDG.E R26, desc[UR12][R4.64+0x1c] ;  /* 0x00001c0c041a7981 */ /* 0x000f68000c1e1900 */
[----:B------:R0:W5:Y:S01]  /*04a0*/  LDG.E R25, desc[UR12][R2.64+0x1c] ;  /* 0x00001c0c02197981 */ /* 0x000162000c1e1900 */
[----:B------:R-:W-:Y:S01]  /*04b0*/  FFMA R14, R13, R14, R28 ;  /* 0x0000000e0d0e7223 */ /* 0x000fe2000000001c */
[----:B------:R-:W-:-:S04]  /*04c0*/  UIADD3 UR11, UPT, UPT, UR11, 0x10, URZ ;  /* 0x000000100b0b7890 */ /* 0x000fc8000fffe0ff */
[----:B------:R-:W-:Y:S01]  /*04d0*/  UISETP.NE.AND UP1, UPT, UR11, URZ, UPT ;  /* 0x000000ff0b00728c */ /* 0x000fe2000bf25270 */
[----:B0-----:R-:W-:Y:S02]  /*04e0*/  IADD3 R2, P0, PT, R2, 0x40, RZ ;  /* 0x0000004002027810 */ /* 0x001fe40007f1e0ff */
[----:B------:R-:W-:Y:S02]  /*04f0*/  IADD3 R6, PT, PT, R6, 0x10, RZ ;  /* 0x0000001006067810 */ /* 0x000fe40007ffe0ff */
[----:B------:R-:W-:Y:S01]  /*0500*/  IADD3.X R3, PT, PT, RZ, R3, RZ, P0, !PT ;  /* 0x00000003ff037210 */ /* 0x000fe200007fe4ff */
[----:B--2---:R-:W-:-:S04]  /*0510*/  FFMA R14, R15, R16, R14 ;  /* 0x000000100f0e7223 */ /* 0x004fc8000000000e */
[----:B---3--:R-:W-:-:S04]  /*0520*/  FFMA R14, R17, R18, R14 ;  /* 0x00000012110e7223 */ /* 0x008fc8000000000e */
[----:B----4-:R-:W-:-:S04]  /*0530*/  FFMA R14, R19, R20, R14 ;  /* 0x00000014130e7223 */ /* 0x010fc8000000000e */
[----:B-----5:R-:W-:-:S04]  /*0540*/  FFMA R14, R21, R22, R14 ;  /* 0x00000016150e7223 */ /* 0x020fc8000000000e */
[----:B------:R-:W-:-:S04]  /*0550*/  FFMA R14, R23, R24, R14 ;  /* 0x00000018170e7223 */ /* 0x000fc8000000000e */
[----:B------:R-:W-:-:S04]  /*0560*/  FFMA R9, R9, R10, R14 ;  /* 0x0000000a09097223 */ /* 0x000fc8000000000e */
[----:B------:R-:W-:-:S04]  /*0570*/  FFMA R12, R12, R11, R9 ;  /* 0x0000000b0c0c7223 */ /* 0x000fc80000000009 */
[----:B------:R-:W-:Y:S01]  /*0580*/  FFMA R15, R25, R26, R12 ;  /* 0x0000001a190f7223 */ /* 0x000fe2000000000c */
[----:B------:R-:W-:Y:S06]  /*0590*/  BRA.U UP1, `(.L_x_4) ;  /* 0xfffffffd011c7547 */ /* 0x000fec000b83ffff */
.L_x_3:
[----:B------:R-:W-:Y:S05]  /*05a0*/  BRA.U !UP0, `(.L_x_2) ;  /* 0x0000000508307547 */ /* 0x000fea000b800000 */
[----:B------:R-:W-:Y:S02]  /*05b0*/  UISETP.GE.U32.AND UP0, UPT, UR9, 0x8, UPT ;  /* 0x000000080900788c */ /* 0x000fe4000bf06070 */
[----:B------:R-:W-:-:S04]  /*05c0*/  ULOP3.LUT UR5, UR8, 0x7, URZ, 0xc0, !UPT ;  /* 0x0000000708057892 */ /* 0x000fc8000f8ec0ff */
[----:B------:R-:W-:-:S03]  /*05d0*/  UISETP.NE.AND UP1, UPT, UR5, URZ, UPT ;  /* 0x000000ff0500728c */ /* 0x000fc6000bf25270 */
[----:B------:R-:W-:Y:S08]  /*05e0*/  BRA.U !UP0, `(.L_x_5) ;  /* 0x0000000108787547 */ /* 0x000ff0000b800000 */
[----:B------:R-:W0:Y:S01]  /*05f0*/  LDC.64 R2, c[0x0][0x390] ;  /* 0x0000e400ff027b82 */ /* 0x000e220000000a00 */
[----:B------:R-:W-:-:S07]  /*0600*/  IADD3 R9, PT, PT, R7, R8, RZ ;  /* 0x0000000807097210 */ /* 0x000fce0007ffe0ff */
[----:B------:R-:W1:Y:S01]  /*0610*/  LDC.64 R4, c[0x0][0x380] ;  /* 0x0000e000ff047b82 */ /* 0x000e620000000a00 */
[----:B0-----:R-:W-:-:S05]  /*0620*/  IMAD.WIDE R2, R9, 0x4, R2 ;  /* 0x0000000409027825 */ /* 0x001fca00078e0202 */
[----:B------:R-:W2:Y:S01]  /*0630*/  LDG.E R11, desc[UR12][R2.64] ;  /* 0x0000000c020b7981 */ /* 0x000ea2000c1e1900 */
[----:B-1----:R-:W-:-:S03]  /*0640*/  IMAD.WIDE.U32 R4, R8, 0x4, R4 ;  /* 0x0000000408047825 */ /* 0x002fc600078e0004 */
[----:B------:R-:W3:Y:S04]  /*0650*/  LDG.E R12, desc[UR12][R2.64+0x4] ;  /* 0x0000040c020c7981 */ /* 0x000ee8000c1e1900 */
[----:B------:R-:W2:Y:S04]  /*0660*/  LDG.E R10, desc[UR12][R4.64] ;  /* 0x0000000c040a7981 */ /* 0x000ea8000c1e1900 */
[----:B------:R-:W3:Y:S04]  /*0670*/  LDG.E R13, desc[UR12][R4.64+0x4] ;  /* 0x0000040c040d7981 */ /* 0x000ee8000c1e1900 */
[----:B------:R-:W4:Y:S04]  /*0680*/  LDG.E R14, desc[UR12][R2.64+0x8] ;  /* 0x0000080c020e7981 */ /* 0x000f28000c1e1900 */
        /* <DEDUP_REMOVED lines=11> */
[----:B------:R-:W-:Y:S01]  /*0740*/  IADD3 R8, PT, PT, R8, 0x8, RZ ;  /* 0x0000000808087810 */ /* 0x000fe20007ffe0ff */
[----:B--2---:R-:W-:-:S04]  /*0750*/  FFMA R10, R10, R11, R15 ;  /* 0x0000000b0a0a7223 */ /* 0x004fc8000000000f */
[----:B---3--:R-:W-:-:S04]  /*0760*/  FFMA R10, R13, R12, R10 ;  /* 0x0000000c0d0a7223 */ /* 0x008fc8000000000a */
[----:B----4-:R-:W-:-:S04]  /*0770*/  FFMA R10, R17, R14, R10 ;  /* 0x0000000e110a7223 */ /* 0x010fc8000000000a */
[----:B-----5:R-:W-:-:S04]  /*0780*/  FFMA R10, R19, R16, R10 ;  /* 0x00000010130a7223 */ /* 0x020fc8000000000a */
[----:B------:R-:W-:-:S04]  /*0790*/  FFMA R10, R21, R18, R10 ;  /* 0x00000012150a7223 */ /* 0x000fc8000000000a */
[----:B------:R-:W-:-:S04]  /*07a0*/  FFMA R23, R23, R20, R10 ;  /* 0x0000001417177223 */ /* 0x000fc8000000000a */
[----:B------:R-:W-:-:S04]  /*07b0*/  FFMA R6, R6, R9, R23 ;  /* 0x0000000906067223 */ /* 0x000fc80000000017 */
[----:B------:R-:W-:-:S07]  /*07c0*/  FFMA R15, R25, R22, R6 ;  /* 0x00000016190f7223 */ /* 0x000fce0000000006 */
.L_x_5:
        /* <DEDUP_REMOVED lines=17> */
[----:B------:R-:W5:Y:S01]  /*08e0*/  LDG.E R17, desc[UR12][R2.64+0xc] ;  /* 0x00000c0c02117981 */ /* 0x000f62000c1e1900 */
[----:B------:R-:W-:Y:S01]  /*08f0*/  IADD3 R8, PT, PT, R8, 0x4, RZ ;  /* 0x0000000408087810 */ /* 0x000fe20007ffe0ff */
[----:B--2---:R-:W-:-:S04]  /*0900*/  FFMA R6, R6, R9, R15 ;  /* 0x0000000906067223 */ /* 0x004fc8000000000f */
[----:B---3--:R-:W-:-:S04]  /*0910*/  FFMA R6, R11, R10, R6 ;  /* 0x0000000a0b067223 */ /* 0x008fc80000000006 */
[----:B----4-:R-:W-:-:S04]  /*0920*/  FFMA R6, R13, R12, R6 ;  /* 0x0000000c0d067223 */ /* 0x010fc80000000006 */
[----:B-----5:R-:W-:-:S07]  /*0930*/  FFMA R15, R17, R14, R6 ;  /* 0x0000000e110f7223 */ /* 0x020fce0000000006 */
.L_x_6:
[----:B------:R-:W-:Y:S05]  /*0940*/  BRA.U !UP1, `(.L_x_2) ;  /* 0x0000000109487547 */ /* 0x000fea000b800000 */
[----:B------:R-:W0:Y:S01]  /*0950*/  LDC.64 R2, c[0x0][0x380] ;  /* 0x0000e000ff027b82 */ /* 0x000e220000000a00 */
[----:B------:R-:W-:Y:S01]  /*0960*/  IADD3 R7, PT, PT, R7, R8, RZ ;  /* 0x0000000807077210 */ /* 0x000fe20007ffe0ff */
[----:B------:R-:W-:-:S06]  /*0970*/  UIADD3 UR4, UPT, UPT, -UR4, URZ, URZ ;  /* 0x000000ff04047290 */ /* 0x000fcc000fffe1ff */
[----:B------:R-:W1:Y:S01]  /*0980*/  LDC.64 R10, c[0x0][0x390] ;  /* 0x0000e400ff0a7b82 */ /* 0x000e620000000a00 */
[----:B0-----:R-:W-:-:S03]  /*0990*/  IMAD.WIDE.U32 R2, R8, 0x4, R2 ;  /* 0x0000000408027825 */ /* 0x001fc600078e0002 */
[----:B------:R-:W-:Y:S02]  /*09a0*/  MOV R6, R2 ;  /* 0x0000000200067202 */ /* 0x000fe40000000f00 */
[----:B------:R-:W-:-:S07]  /*09b0*/  MOV R5, R3 ;  /* 0x0000000300057202 */ /* 0x000fce0000000f00 */
.L_x_7:
[----:B-1----:R-:W-:Y:S01]  /*09c0*/  IMAD.WIDE R2, R7, 0x4, R10 ;  /* 0x0000000407027825 */ /* 0x002fe200078e020a */
[----:B------:R-:W-:-:S05]  /*09d0*/  MOV R4, R6 ;  /* 0x0000000600047202 */ /* 0x000fca0000000f00 */
[----:B------:R-:W2:Y:S04]  /*09e0*/  LDG.E R2, desc[UR12][R2.64] ;  /* 0x0000000c02027981 */ /* 0x000ea8000c1e1900 */
[----:B------:R0:W2:Y:S01]  /*09f0*/  LDG.E R4, desc[UR12][R4.64] ;  /* 0x0000000c04047981 */ /* 0x0000a2000c1e1900 */
[----:B------:R-:W-:Y:S01]  /*0a00*/  UIADD3 UR4, UPT, UPT, UR4, 0x1, URZ ;  /* 0x0000000104047890 */ /* 0x000fe2000fffe0ff */
[----:B------:R-:W-:Y:S02]  /*0a10*/  IADD3 R6, P0, PT, R6, 0x4, RZ ;  /* 0x0000000406067810 */ /* 0x000fe40007f1e0ff */
[----:B------:R-:W-:Y:S01]  /*0a20*/  IADD3 R7, PT, PT, R7, 0x1, RZ ;  /* 0x0000000107077810 */ /* 0x000fe20007ffe0ff */
[----:B------:R-:W-:Y:S01]  /*0a30*/  UISETP.NE.AND UP0, UPT, UR4, URZ, UPT ;  /* 0x000000ff0400728c */ /* 0x000fe2000bf05270 */
[----:B0-----:R-:W-:Y:S01]  /*0a40*/  IADD3.X R5, PT, PT, RZ, R5, RZ, P0, !PT ;  /* 0x00000005ff057210 */ /* 0x001fe200007fe4ff */
[----:B--2---:R-:W-:-:S07]  /*0a50*/  FFMA R15, R4, R2, R15 ;  /* 0x00000002040f7223 */ /* 0x004fce000000000f */
[----:B------:R-:W-:Y:S05]  /*0a60*/  BRA.U UP0, `(.L_x_7) ;  /* 0xfffffffd00d47547 */ /* 0x000fea000b83ffff */
.L_x_2:
[----:B------:R-:W0:Y:S08]  /*0a70*/  LDC.64 R2, c[0x0][0x398] ;  /* 0x0000e600ff027b82 */ /* 0x000e300000000a00 */
[----:B------:R-:W1:Y:S01]  /*0a80*/  LDC.64 R4, c[0x0][0x388] ;  /* 0x0000e200ff047b82 */ /* 0x000e620000000a00 */
[----:B0-----:R-:W-:-:S06]  /*0a90*/  IMAD.WIDE R2, R0, 0x4, R2 ;  /* 0x0000000400027825 */ /* 0x001fcc00078e0202 */
[----:B------:R-:W2:Y:S01]  /*0aa0*/  LDG.E R2, desc[UR12][R2.64] ;  /* 0x0000000c02027981 */ /* 0x000ea2000c1e1900 */
[----:B-1----:R-:W-:-:S04]  /*0ab0*/  IMAD.WIDE R4, R0, 0x4, R4 ;  /* 0x0000000400047825 */ /* 0x002fc800078e0204 */
[----:B--2---:R-:W-:-:S05]  /*0ac0*/  FADD R15, R2, R15 ;  /* 0x0000000f020f7221 */ /* 0x004fca0000000000 */
[----:B------:R-:W-:Y:S01]  /*0ad0*/  STG.E desc[UR12][R4.64], R15 ;  /* 0x0000000f04007986 */ /* 0x000fe2000c10190c */
[----:B------:R-:W-:Y:S05]  /*0ae0*/  EXIT ;  /* 0x000000000000794d */ /* 0x000fea0003800000 */
.L_x_8:
        /* <DEDUP_REMOVED lines=9> */
.L_x_29:


//--------------------- .text.kernel_maxpool      --------------------------
	.section	.text.kernel_maxpool,"ax",@progbits
	.align	128
        .global         kernel_maxpool
        .type           kernel_maxpool,@function
        .size           kernel_maxpool,(.L_x_30 - kernel_maxpool)
        .other          kernel_maxpool,@"STO_CUDA_ENTRY STV_DEFAULT"
kernel_maxpool:
.text.kernel_maxpool:
[----:B------:R-:W-:Y:S08]  /*0000*/  LDC R1, c[0x0][0x37c] ;  /* 0x0000df00ff017b82 */ /* 0x000ff00000000800 */
[----:B------:R-:W0:Y:S01]  /*0010*/  LDC R3, c[0x0][0x39c] ;  /* 0x0000e700ff037b82 */ /* 0x000e220000000800 */
[----:B------:R-:W1:Y:S07]  /*0020*/  S2R R11, SR_TID.Y ;  /* 0x00000000000b7919 */ /* 0x000e6e0000002200 */
[----:B------:R-:W2:Y:S08]  /*0030*/  LDC R12, c[0x0][0x394] ;  /* 0x0000e500ff0c7b82 */ /* 0x000eb00000000800 */
[----:B------:R-:W3:Y:S01]  /*0040*/  LDC R6, c[0x0][0x398] ;  /* 0x0000e600ff067b82 */ /* 0x000ee20000000800 */
[----:B0-----:R-:W-:-:S07]  /*0050*/  IABS R7, R3 ;  /* 0x0000000300077213 */ /* 0x001fce0000000000 */
[----:B------:R-:W1:Y:S01]  /*0060*/  S2UR UR5, SR_CTAID.Y ;  /* 0x00000000000579c3 */ /* 0x000e620000002600 */
[----:B------:R-:W0:Y:S07]  /*0070*/  I2F.RP R0, R7 ;  /* 0x0000000700007306 */ /* 0x000e2e0000209400 */
[----:B------:R-:W4:Y:S01]  /*0080*/  S2UR UR4, SR_CTAID.X ;  /* 0x00000000000479c3 */ /* 0x000f220000002500 */
[----:B---3--:R-:W-:-:S07]  /*0090*/  IABS R8, R6 ;  /* 0x0000000600087213 */ /* 0x008fce0000000000 */
[----:B------:R-:W3:Y:S01]  /*00a0*/  S2UR UR8, SR_CTAID.Z ;  /* 0x00000000000879c3 */ /* 0x000ee20000002700 */
[----:B0-----:R-:W0:Y:S02]  /*00b0*/  MUFU.RCP R0, R0 ;  /* 0x0000000000007308 */ /* 0x001e240000001000 */
[----:B0-----:R-:W-:-:S06]  /*00c0*/  VIADD R4, R0, 0xffffffe ;  /* 0x0ffffffe00047836 */ /* 0x001fcc0000000000 */
[----:B------:R0:W5:Y:S02]  /*00d0*/  F2I.FTZ.U32.TRUNC.NTZ R5, R4 ;  /* 0x0000000400057305 */ /* 0x000164000021f000 */
[----:B0-----:R-:W-:Y:S02]  /*00e0*/  IMAD.MOV.U32 R4, RZ, RZ, RZ ;  /* 0x000000ffff047224 */ /* 0x001fe400078e00ff */
[----:B-----5:R-:W-:-:S04]  /*00f0*/  IMAD.MOV R2, RZ, RZ, -R5 ;  /* 0x000000ffff027224 */ /* 0x020fc800078e0a05 */
[----:B------:R-:W-:Y:S01]  /*0100*/  IMAD R9, R2, R7, RZ ;  /* 0x0000000702097224 */ /* 0x000fe200078e02ff */
[----:B--2---:R-:W-:-:S03]  /*0110*/  IABS R2, R12 ;  /* 0x0000000c00027213 */ /* 0x004fc60000000000 */
[----:B------:R-:W-:-:S06]  /*0120*/  IMAD.HI.U32 R5, R5, R9, R4 ;  /* 0x0000000905057227 */ /* 0x000fcc00078e0004 */
[----:B------:R-:W-:-:S04]  /*0130*/  IMAD.HI.U32 R0, R5, R2, RZ ;  /* 0x0000000205007227 */ /* 0x000fc800078e00ff */
[----:B------:R-:W-:-:S04]  /*0140*/  IMAD.HI.U32 R4, R5, R8, RZ ;  /* 0x0000000805047227 */ /* 0x000fc800078e00ff */
[----:B------:R-:W-:Y:S02]  /*0150*/  IMAD.MOV R5, RZ, RZ, -R0 ;  /* 0x000000ffff057224 */ /* 0x000fe400078e0a00 */
[----:B------:R-:W-:Y:S02]  /*0160*/  IMAD.MOV R9, RZ, RZ, -R4 ;  /* 0x000000ffff097224 */ /* 0x000fe400078e0a04 */
[C---:B------:R-:W-:Y:S02]  /*0170*/  IMAD R2, R7.reuse, R5, R2 ;  /* 0x0000000507027224 */ /* 0x040fe400078e0202 */
[C---:B------:R-:W-:Y:S02]  /*0180*/  IMAD R5, R7.reuse, R9, R8 ;  /* 0x0000000907057224 */ /* 0x040fe400078e0208 */
[----:B------:R-:W4:Y:S01]  /*0190*/  S2R R9, SR_TID.X ;  /* 0x0000000000097919 */ /* 0x000f220000002100 */
[C---:B------:R-:W-:Y:S01]  /*01a0*/  ISETP.GT.U32.AND P4, PT, R7.reuse, R2, PT ;  /* 0x000000020700720c */ /* 0x040fe20003f84070 */
[----:B------:R-:W4:Y:S01]  /*01b0*/  LDC R8, c[0x0][0x360] ;  /* 0x0000d800ff087b82 */ /* 0x000f220000000800 */
[----:B------:R-:W-:-:S07]  /*01c0*/  ISETP.GT.U32.AND P5, PT, R7, R5, PT ;  /* 0x000000050700720c */ /* 0x000fce0003fa4070 */
[----:B------:R-:W1:Y:S04]  /*01d0*/  LDC R10, c[0x0][0x364] ;  /* 0x0000d900ff0a7b82 */ /* 0x000e680000000800 */
[--C-:B------:R-:W-:Y:S02]  /*01e0*/  @!P4 IMAD.IADD R2, R2, 0x1, -R7.reuse ;  /* 0x000000010202c824 */ /* 0x100fe400078e0a07 */
[----:B------:R-:W-:Y:S01]  /*01f0*/  @!P5 IMAD.IADD R5, R5, 0x1, -R7 ;  /* 0x000000010505d824 */ /* 0x000fe200078e0a07 */
[----:B------:R-:W-:Y:S01]  /*0200*/  @!P5 IADD3 R4, PT, PT, R4, 0x1, RZ ;  /* 0x000000010404d810 */ /* 0x000fe20007ffe0ff */
[----:B------:R-:W-:Y:S01]  /*0210*/  @!P4 VIADD R0, R0, 0x1 ;  /* 0x000000010000c836 */ /* 0x000fe20000000000 */
[-C--:B------:R-:W-:Y:S02]  /*0220*/  ISETP.GE.U32.AND P2, PT, R2, R7.reuse, PT ;  /* 0x000000070200720c */ /* 0x080fe40003f46070 */
[----:B------:R-:W-:-:S02]  /*0230*/  ISETP.GE.U32.AND P3, PT, R5, R7, PT ;  /* 0x000000070500720c */ /* 0x000fc40003f66070 */
[-C--:B------:R-:W-:Y:S02]  /*0240*/  LOP3.LUT R2, R12, R3.reuse, RZ, 0x3c, !PT ;  /* 0x000000030c027212 */ /* 0x080fe400078e3cff */
[-C--:B------:R-:W-:Y:S01]  /*0250*/  LOP3.LUT R5, R6, R3.reuse, RZ, 0x3c, !PT ;  /* 0x0000000306057212 */ /* 0x080fe200078e3cff */
[----:B------:R-:W3:Y:S01]  /*0260*/  LDC R12, c[0x0][0x390] ;  /* 0x0000e400ff0c7b82 */ /* 0x000ee20000000800 */
[----:B------:R-:W-:Y:S02]  /*0270*/  ISETP.GE.AND P0, PT, R2, RZ, PT ;  /* 0x000000ff0200720c */ /* 0x000fe40003f06270 */
[----:B------:R-:W-:Y:S02]  /*0280*/  ISETP.GE.AND P1, PT, R5, RZ, PT ;  /* 0x000000ff0500720c */ /* 0x000fe40003f26270 */
[----:B------:R-:W-:Y:S01]  /*0290*/  LOP3.LUT R2, RZ, R3, RZ, 0x33, !PT ;  /* 0x00000003ff027212 */ /* 0x000fe200078e33ff */
[----:B------:R-:W-:Y:S01]  /*02a0*/  @P2 VIADD R0, R0, 0x1 ;  /* 0x0000000100002836 */ /* 0x000fe20000000000 */
[----:B------:R-:W-:Y:S01]  /*02b0*/  ISETP.NE.AND P2, PT, R3, RZ, PT ;  /* 0x000000ff0300720c */ /* 0x000fe20003f45270 */
[----:B------:R-:W-:-:S02]  /*02c0*/  @P3 VIADD R4, R4, 0x1 ;  /* 0x0000000104043836 */ /* 0x000fc40000000000 */
[----:B------:R-:W-:Y:S02]  /*02d0*/  IMAD.MOV.U32 R5, RZ, RZ, R0 ;  /* 0x000000ffff057224 */ /* 0x000fe400078e0000 */
[----:B------:R-:W-:Y:S02]  /*02e0*/  IMAD.MOV.U32 R7, RZ, RZ, R4 ;  /* 0x000000ffff077224 */ /* 0x000fe400078e0004 */
[----:B------:R-:W-:Y:S02]  /*02f0*/  @!P0 IMAD.MOV R5, RZ, RZ, -R5 ;  /* 0x000000ffff058224 */ /* 0x000fe400078e0a05 */
[----:B-1----:R-:W-:Y:S02]  /*0300*/  IMAD R0, R10, UR5, R11 ;  /* 0x000000050a007c24 */ /* 0x002fe4000f8e020b */
[----:B------:R-:W-:Y:S01]  /*0310*/  @!P1 IMAD.MOV R7, RZ, RZ, -R7 ;  /* 0x000000ffff079224 */ /* 0x000fe200078e0a07 */
[----:B------:R-:W-:Y:S01]  /*0320*/  SEL R5, R2, R5, !P2 ;  /* 0x0000000502057207 */ /* 0x000fe20005000000 */
[----:B----4-:R-:W-:-:S03]  /*0330*/  IMAD R4, R8, UR4, R9 ;  /* 0x0000000408047c24 */ /* 0x010fc6000f8e0209 */
[----:B------:R-:W-:Y:S02]  /*0340*/  SEL R7, R2, R7, !P2 ;  /* 0x0000000702077207 */ /* 0x000fe40005000000 */
[----:B------:R-:W-:-:S04]  /*0350*/  ISETP.GE.AND P0, PT, R0, R5, PT ;  /* 0x000000050000720c */ /* 0x000fc80003f06270 */
[----:B------:R-:W-:-:S04]  /*0360*/  ISETP.GE.OR P0, PT, R4, R7, P0 ;  /* 0x000000070400720c */ /* 0x000fc80000706670 */
[----:B---3--:R-:W-:-:S13]  /*0370*/  ISETP.LE.OR P0, PT, R12, UR8, P0 ;  /* 0x000000080c007c0c */ /* 0x008fda0008703670 */
[----:B------:R-:W-:Y:S05]  /*0380*/  @P0 EXIT ;  /* 0x000000000000094d */ /* 0x000fea0003800000 */
[----:B------:R-:W-:Y:S01]  /*0390*/  ISETP.GE.AND P0, PT, R3, 0x1, PT ;  /* 0x000000010300780c */ /* 0x000fe20003f06270 */
[----:B------:R-:W0:Y:S01]  /*03a0*/  LDCU.64 UR10, c[0x0][0x358] ;  /* 0x00006b00ff0a77ac */ /* 0x000e220008000a00 */
[----:B------:R-:W-:-:S11]  /*03b0*/  MOV R13, 0xfe967699 ;  /* 0xfe967699000d7802 */ /* 0x000fd60000000f00 */
[----:B------:R-:W-:Y:S05]  /*03c0*/  @!P0 BRA `(.L_x_9) ;  /* 0x0000000400ac8947 */ /* 0x000fea0003800000 */
[----:B------:R-:W1:Y:S01]  /*03d0*/  LDCU.64 UR6, c[0x0][0x380] ;  /* 0x00007000ff0677ac */ /* 0x000e620008000a00 */
[C---:B------:R-:W-:Y:S01]  /*03e0*/  LOP3.LUT R17, R3.reuse, 0x7, RZ, 0xc0, !PT ;  /* 0x0000000703117812 */ /* 0x040fe200078ec0ff */
[-C--:B------:R-:W-:Y:S01]  /*03f0*/  IMAD R9, R4, R3.reuse, RZ ;  /* 0x0000000304097224 */ /* 0x080fe200078e02ff */
[C---:B------:R-:W-:Y:S01]  /*0400*/  LOP3.LUT R16, R3.reuse, 0xf, RZ, 0xc0, !PT ;  /* 0x0000000f03107812 */ /* 0x040fe200078ec0ff */
[----:B------:R-:W-:Y:S01]  /*0410*/  IMAD.MOV.U32 R13, RZ, RZ, -0x1698967 ;  /* 0xfe967699ff0d7424 */ /* 0x000fe200078e00ff */
[----:B------:R-:W-:Y:S01]  /*0420*/  LOP3.LUT R10, R3, 0x3, RZ, 0xc0, !PT ;  /* 0x00000003030a7812 */ /* 0x000fe200078ec0ff */
[----:B------:R-:W-:Y:S01]  /*0430*/  VIADD R8, R17, 0xffffffff ;  /* 0xffffffff11087836 */ /* 0x000fe20000000000 */
[----:B------:R-:W-:Y:S01]  /*0440*/  UMOV UR4, URZ ;  /* 0x000000ff00047c82 */ /* 0x000fe20008000000 */
[----:B------:R-:W-:Y:S02]  /*0450*/  VIADD R2, R16, 0xffffffff ;  /* 0xffffffff10027836 */ /* 0x000fe40000000000 */
[----:B------:R-:W-:Y:S01]  /*0460*/  IMAD R6, R6, UR8, R9 ;  /* 0x0000000806067c24 */ /* 0x000fe2000f8e0209 */
[----:B------:R-:W-:Y:S01]  /*0470*/  ISETP.GE.U32.AND P1, PT, R8, 0x3, PT ;  /* 0x000000030800780c */ /* 0x000fe20003f26070 */
[----:B------:R-:W-:Y:S01]  /*0480*/  IMAD R9, R0, R3, RZ ;  /* 0x0000000300097224 */ /* 0x000fe200078e02ff */
[----:B------:R-:W-:-:S02]  /*0490*/  LOP3.LUT R8, R3, 0x7ffffff0, RZ, 0xc0, !PT ;  /* 0x7ffffff003087812 */ /* 0x000fc400078ec0ff */
[----:B------:R-:W-:Y:S01]  /*04a0*/  ISETP.GE.U32.AND P0, PT, R2, 0x7, PT ;  /* 0x000000070200780c */ /* 0x000fe20003f06070 */
[----:B-1----:R-:W-:Y:S02]  /*04b0*/  UIADD3 UR5, UP0, UPT, UR6, 0x20, URZ ;  /* 0x0000002006057890 */ /* 0x002fe4000ff1e0ff */
[----:B------:R-:W-:Y:S02]  /*04c0*/  IMAD.MOV R11, RZ, RZ, -R8 ;  /* 0x000000ffff0b7224 */ /* 0x000fe400078e0a08 */
[----:B------:R-:W-:-:S12]  /*04d0*/  UIADD3.X UR6, UPT, UPT, URZ, UR7, URZ, UP0, !UPT ;  /* 0x00000007ff067290 */ /* 0x000fd800087fe4ff */
.L_x_15:
[----:B------:R-:W1:Y:S01]  /*04e0*/  LDCU UR7, c[0x0][0x39c] ;  /* 0x00007380ff0777ac */ /* 0x000e620008000800 */
[----:B------:R-:W-:Y:S02]  /*04f0*/  VIADD R12, R6, UR4 ;  /* 0x00000004060c7c36 */ /* 0x000fe40008000000 */
[----:B------:R-:W-:Y:S01]  /*0500*/  IMAD.MOV.U32 R15, RZ, RZ, RZ ;  /* 0x000000ffff0f7224 */ /* 0x000fe200078e00ff */
[----:B------:R-:W2:Y:S01]  /*0510*/  LDCU UR9, c[0x0][0x394] ;  /* 0x00007280ff0977ac */ /* 0x000ea20008000800 */
[----:B------:R-:W-:Y:S02]  /*0520*/  UIADD3 UR4, UPT, UPT, UR4, 0x1, URZ ;  /* 0x0000000104047890 */ /* 0x000fe4000fffe0ff */
[----:B-1----:R-:W-:Y:S02]  /*0530*/  UISETP.GE.U32.AND UP0, UPT, UR7, 0x10, UPT ;  /* 0x000000100700788c */ /* 0x002fe4000bf06070 */
[----:B------:R-:W-:Y:S01]  /*0540*/  UISETP.NE.AND UP1, UPT, UR4, UR7, UPT ;  /* 0x000000070400728c */ /* 0x000fe2000bf25270 */
[----:B--2---:R-:W-:-:S06]  /*0550*/  IMAD R12, R12, UR9, R9 ;  /* 0x000000090c0c7c24 */ /* 0x004fcc000f8e0209 */
[----:B------:R-:W-:Y:S05]  /*0560*/  BRA.U !UP0, `(.L_x_10) ;  /* 0x0000000108887547 */ /* 0x000fea000b800000 */
[----:B------:R-:W-:Y:S01]  /*0570*/  MOV R15, R12 ;  /* 0x0000000c000f7202 */ /* 0x000fe20000000f00 */
[----:B------:R-:W-:-:S07]  /*0580*/  IMAD.MOV.U32 R14, RZ, RZ, R11 ;  /* 0x000000ffff0e7224 */ /* 0x000fce00078e000b */
.L_x_11:
[----:B------:R-:W-:Y:S02]  /*0590*/  IMAD.U32 R2, RZ, RZ, UR5 ;  /* 0x00000005ff027e24 */ /* 0x000fe4000f8e00ff */
[----:B------:R-:W-:Y:S02]  /*05a0*/  IMAD.U32 R3, RZ, RZ, UR6 ;  /* 0x00000006ff037e24 */ /* 0x000fe4000f8e00ff */
[----:B------:R-:W-:-:S05]  /*05b0*/  IMAD.WIDE R2, R15, 0x4, R2 ;  /* 0x000000040f027825 */ /* 0x000fca00078e0202 */
[----:B0-----:R-:W2:Y:S04]  /*05c0*/  LDG.E R22, desc[UR10][R2.64+-0x20] ;  /* 0xffffe00a02167981 */ /* 0x001ea8000c1e1900 */
[----:B------:R-:W2:Y:S04]  /*05d0*/  LDG.E R23, desc[UR10][R2.64+-0x1c] ;  /* 0xffffe40a02177981 */ /* 0x000ea8000c1e1900 */
[----:B------:R-:W3:Y:S04]  /*05e0*/  LDG.E R24, desc[UR10][R2.64+-0x18] ;  /* 0xffffe80a02187981 */ /* 0x000ee8000c1e1900 */
[----:B------:R-:W3:Y:S04]  /*05f0*/  LDG.E R25, desc[UR10][R2.64+-0x14] ;  /* 0xffffec0a02197981 */ /* 0x000ee8000c1e1900 */
[----:B------:R-:W4:Y:S04]  /*0600*/  LDG.E R20, desc[UR10][R2.64+-0x10] ;  /* 0xfffff00a02147981 */ /* 0x000f28000c1e1900 */
[----:B------:R-:W4:Y:S04]  /*0610*/  LDG.E R21, desc[UR10][R2.64+-0xc] ;  /* 0xfffff40a02157981 */ /* 0x000f28000c1e1900 */
[----:B------:R-:W5:Y:S04]  /*0620*/  LDG.E R18, desc[UR10][R2.64+-0x8] ;  /* 0xfffff80a02127981 */ /* 0x000f68000c1e1900 */
[----:B------:R-:W5:Y:S04]  /*0630*/  LDG.E R19, desc[UR10][R2.64+-0x4] ;  /* 0xfffffc0a02137981 */ /* 0x000f68000c1e1900 */
[----:B------:R-:W5:Y:S04]  /*0640*/  LDG.E R26, desc[UR10][R2.64+0x10] ;  /* 0x0000100a021a7981 */ /* 0x000f68000c1e1900 */
[----:B------:R-:W5:Y:S01]  /*0650*/  LDG.E R27, desc[UR10][R2.64+0x1c] ;  /* 0x00001c0a021b7981 */ /* 0x000f62000c1e1900 */
[----:B--2---:R-:W-:-:S03]  /*0660*/  FMNMX3 R23, R13, R22, R23, !PT ;  /* 0x000000160d177276 */ /* 0x004fc60007800017 */
[----:B------:R-:W2:Y:S04]  /*0670*/  LDG.E R13, desc[UR10][R2.64] ;  /* 0x0000000a020d7981 */ /* 0x000ea8000c1e1900 */
[----:B------:R-:W2:Y:S01]  /*0680*/  LDG.E R22, desc[UR10][R2.64+0x4] ;  /* 0x0000040a02167981 */ /* 0x000ea2000c1e1900 */
[----:B---3--:R-:W-:-:S03]  /*0690*/  FMNMX3 R25, R23, R24, R25, !PT ;  /* 0x0000001817197276 */ /* 0x008fc60007800019 */
[----:B------:R-:W3:Y:S04]  /*06a0*/  LDG.E R24, desc[UR10][R2.64+0x8] ;  /* 0x0000080a02187981 */ /* 0x000ee8000c1e1900 */
[----:B------:R-:W3:Y:S01]  /*06b0*/  LDG.E R23, desc[UR10][R2.64+0xc] ;  /* 0x00000c0a02177981 */ /* 0x000ee2000c1e1900 */
[----:B----4-:R-:W-:-:S03]  /*06c0*/  FMNMX3 R25, R25, R20, R21, !PT ;  /* 0x0000001419197276 */ /* 0x010fc60007800015 */
[----:B------:R-:W4:Y:S04]  /*06d0*/  LDG.E R21, desc[UR10][R2.64+0x14] ;  /* 0x0000140a02157981 */ /* 0x000f28000c1e1900 */
[----:B------:R-:W4:Y:S01]  /*06e0*/  LDG.E R20, desc[UR10][R2.64+0x18] ;  /* 0x0000180a02147981 */ /* 0x000f22000c1e1900 */
[----:B------:R-:W-:Y:S01]  /*06f0*/  VIADD R14, R14, 0x10 ;  /* 0x000000100e0e7836 */ /* 0x000fe20000000000 */
[----:B-----5:R-:W-:-:S04]  /*0700*/  FMNMX3 R18, R25, R18, R19, !PT ;  /* 0x0000001219127276 */ /* 0x020fc80007800013 */
[----:B------:R-:W-:Y:S01]  /*0710*/  ISETP.NE.AND P2, PT, R14, RZ, PT ;  /* 0x000000ff0e00720c */ /* 0x000fe20003f45270 */
[----:B------:R-:W-:Y:S01]  /*0720*/  VIADD R15, R15, 0x10 ;  /* 0x000000100f0f7836 */ /* 0x000fe20000000000 */
[----:B--2---:R-:W-:-:S04]  /*0730*/  FMNMX3 R13, R18, R13, R22, !PT ;  /* 0x0000000d120d7276 */ /* 0x004fc80007800016 */
[----:B---3--:R-:W-:-:S04]  /*0740*/  FMNMX3 R13, R13, R24, R23, !PT ;  /* 0x000000180d0d7276 */ /* 0x008fc80007800017 */
[----:B----4-:R-:W-:-:S04]  /*0750*/  FMNMX3 R13, R13, R26, R21, !PT ;  /* 0x0000001a0d0d7276 */ /* 0x010fc80007800015 */
[----:B------:R-:W-:Y:S01]  /*0760*/  FMNMX3 R13, R13, R20, R27, !PT ;  /* 0x000000140d0d7276 */ /* 0x000fe2000780001b */
[----:B------:R-:W-:Y:S06]  /*0770*/  @P2 BRA `(.L_x_11) ;  /* 0xfffffffc00842947 */ /* 0x000fec000383ffff */
[----:B------:R-:W-:-:S07]  /*0780*/  IMAD.MOV.U32 R15, RZ, RZ, R8 ;  /* 0x000000ffff0f7224 */ /* 0x000fce00078e0008 */
.L_x_10:
[----:B------:R-:W-:-:S13]  /*0790*/  ISETP.NE.AND P2, PT, R16, RZ, PT ;  /* 0x000000ff1000720c */ /* 0x000fda0003f45270 */
[----:B------:R-:W-:Y:S05]  /*07a0*/  @!P2 BRA `(.L_x_12) ;  /* 0x0000000000b0a947 */ /* 0x000fea0003800000 */
[----:B------:R-:W-:Y:S01]  /*07b0*/  ISETP.NE.AND P2, PT, R17, RZ, PT ;  /* 0x000000ff1100720c */ /* 0x000fe20003f45270 */
[----:B------:R-:W-:-:S12]  /*07c0*/  @!P0 BRA `(.L_x_13) ;  /* 0x0000000000408947 */ /* 0x000fd80003800000 */
[----:B------:R-:W1:Y:S01]  /*07d0*/  LDC.64 R2, c[0x0][0x380] ;  /* 0x0000e000ff027b82 */ /* 0x000e620000000a00 */
[----:B------:R-:W-:-:S05]  /*07e0*/  IADD3 R19, PT, PT, R12, R15, RZ ;  /* 0x0000000f0c137210 */ /* 0x000fca0007ffe0ff */
[----:B-1----:R-:W-:-:S05]  /*07f0*/  IMAD.WIDE R2, R19, 0x4, R2 ;  /* 0x0000000413027825 */ /* 0x002fca00078e0202 */
[----:B0-----:R-:W2:Y:S04]  /*0800*/  LDG.E R14, desc[UR10][R2.64] ;  /* 0x0000000a020e7981 */ /* 0x001ea8000c1e1900 */
[----:B------:R-:W2:Y:S04]  /*0810*/  LDG.E R18, desc[UR10][R2.64+0x4] ;  /* 0x0000040a02127981 */ /* 0x000ea8000c1e1900 */
[----:B------:R-:W3:Y:S04]  /*0820*/  LDG.E R19, desc[UR10][R2.64+0x8] ;  /* 0x0000080a02137981 */ /* 0x000ee8000c1e1900 */
[----:B------:R-:W3:Y:S04]  /*0830*/  LDG.E R20, desc[UR10][R2.64+0xc] ;  /* 0x00000c0a02147981 */ /* 0x000ee8000c1e1900 */
[----:B------:R-:W4:Y:S04]  /*0840*/  LDG.E R21, desc[UR10][R2.64+0x10] ;  /* 0x0000100a02157981 */ /* 0x000f28000c1e1900 */
[----:B------:R-:W4:Y:S04]  /*0850*/  LDG.E R22, desc[UR10][R2.64+0x14] ;  /* 0x0000140a02167981 */ /* 0x000f28000c1e1900 */
[----:B------:R-:W5:Y:S04]  /*0860*/  LDG.E R23, desc[UR10][R2.64+0x18] ;  /* 0x0000180a02177981 */ /* 0x000f68000c1e1900 */
[----:B------:R-:W5:Y:S01]  /*0870*/  LDG.E R24, desc[UR10][R2.64+0x1c] ;  /* 0x00001c0a02187981 */ /* 0x000f62000c1e1900 */
[----:B------:R-:W-:Y:S01]  /*0880*/  VIADD R15, R15, 0x8 ;  /* 0x000000080f0f7836 */ /* 0x000fe20000000000 */
[----:B--2---:R-:W-:-:S04]  /*0890*/  FMNMX3 R14, R13, R14, R18, !PT ;  /* 0x0000000e0d0e7276 */ /* 0x004fc80007800012 */
[----:B---3--:R-:W-:-:S04]  /*08a0*/  FMNMX3 R14, R14, R19, R20, !PT ;  /* 0x000000130e0e7276 */ /* 0x008fc80007800014 */
[----:B----4-:R-:W-:-:S04]  /*08b0*/  FMNMX3 R14, R14, R21, R22, !PT ;  /* 0x000000150e0e7276 */ /* 0x010fc80007800016 */
[----:B-----5:R-:W-:-:S07]  /*08c0*/  FMNMX3 R13, R14, R23, R24, !PT ;  /* 0x000000170e0d7276 */ /* 0x020fce0007800018 */
.L_x_13:
[----:B------:R-:W-:Y:S05]  /*08d0*/  @!P2 BRA `(.L_x_12) ;  /* 0x000000000064a947 */ /* 0x000fea0003800000 */
[----:B------:R-:W-:Y:S01]  /*08e0*/  ISETP.NE.AND P2, PT, R10, RZ, PT ;  /* 0x000000ff0a00720c */ /* 0x000fe20003f45270 */
[----:B------:R-:W-:-:S12]  /*08f0*/  @!P1 BRA `(.L_x_14) ;  /* 0x0000000000289947 */ /* 0x000fd80003800000 */
[----:B------:R-:W1:Y:S01]  /*0900*/  LDC.64 R2, c[0x0][0x380] ;  /* 0x0000e000ff027b82 */ /* 0x000e620000000a00 */
[----:B------:R-:W-:-:S04]  /*0910*/  IMAD.IADD R19, R12, 0x1, R15 ;  /* 0x000000010c137824 */ /* 0x000fc800078e020f */
[----:B-1----:R-:W-:-:S05]  /*0920*/  IMAD.WIDE R2, R19, 0x4, R2 ;  /* 0x0000000413027825 */ /* 0x002fca00078e0202 */
[----:B0-----:R-:W2:Y:S04]  /*0930*/  LDG.E R14, desc[UR10][R2.64] ;  /* 0x0000000a020e7981 */ /* 0x001ea8000c1e1900 */
[----:B------:R-:W2:Y:S04]  /*0940*/  LDG.E R18, desc[UR10][R2.64+0x4] ;  /* 0x0000040a02127981 */ /* 0x000ea8000c1e1900 */
[----:B------:R-:W3:Y:S04]  /*0950*/  LDG.E R20, desc[UR10][R2.64+0x8] ;  /* 0x0000080a02147981 */ /* 0x000ee8000c1e1900 */
[----:B------:R-:W3:Y:S01]  /*0960*/  LDG.E R19, desc[UR10][R2.64+0xc] ;  /* 0x00000c0a02137981 */ /* 0x000ee2000c1e1900 */
[----:B------:R-:W-:Y:S01]  /*0970*/  VIADD R15, R15, 0x4 ;  /* 0x000000040f0f7836 */ /* 0x000fe20000000000 */
[----:B--2---:R-:W-:-:S04]  /*0980*/  FMNMX3 R13, R13, R14, R18, !PT ;  /* 0x0000000e0d0d7276 */ /* 0x004fc80007800012 */
[----:B---3--:R-:W-:-:S07]  /*0990*/  FMNMX3 R13, R13, R20, R19, !PT ;  /* 0x000000140d0d7276 */ /* 0x008fce0007800013 */
.L_x_14:
[----:B------:R-:W-:Y:S05]  /*09a0*/  @!P2 BRA `(.L_x_12) ;  /* 0x000000000030a947 */ /* 0x000fea0003800000 */
[----:B------:R-:W1:Y:S01]  /*09b0*/  LDC.64 R2, c[0x0][0x380] ;  /* 0x0000e000ff027b82 */ /* 0x000e620000000a00 */
[----:B------:R-:W-:-:S04]  /*09c0*/  IMAD.IADD R15, R12, 0x1, R15 ;  /* 0x000000010c0f7824 */ /* 0x000fc800078e020f */
[----:B-1----:R-:W-:-:S05]  /*09d0*/  IMAD.WIDE R2, R15, 0x4, R2 ;  /* 0x000000040f027825 */ /* 0x002fca00078e0202 */
[----:B0-----:R-:W2:Y:S01]  /*09e0*/  LDG.E R12, desc[UR10][R2.64] ;  /* 0x0000000a020c7981 */ /* 0x001ea2000c1e1900 */
[----:B------:R-:W-:Y:S02]  /*09f0*/  ISETP.NE.AND P2, PT, R10, 0x1, PT ;  /* 0x000000010a00780c */ /* 0x000fe40003f45270 */
[----:B--2---:R-:W-:-:S11]  /*0a00*/  FMNMX R13, R13, R12, !PT ;  /* 0x0000000c0d0d7209 */ /* 0x004fd60007800000 */
[----:B------:R-:W-:Y:S05]  /*0a10*/  @!P2 BRA `(.L_x_12) ;  /* 0x000000000014a947 */ /* 0x000fea0003800000 */
[----:B------:R-:W-:Y:S01]  /*0a20*/  ISETP.NE.AND P2, PT, R10, 0x2, PT ;  /* 0x000000020a00780c */ /* 0x000fe20003f45270 */
[----:B------:R-:W2:-:S12]  /*0a30*/  LDG.E R12, desc[UR10][R2.64+0x4] ;  /* 0x0000040a020c7981 */ /* 0x000e98000c1e1900 */
[----:B------:R-:W3:Y:S01]  /*0a40*/  @P2 LDG.E R14, desc[UR10][R2.64+0x8] ;  /* 0x0000080a020e2981 */ /* 0x000ee2000c1e1900 */
[----:B--2---:R-:W-:-:S04]  /*0a50*/  FMNMX R13, R13, R12, !PT ;  /* 0x0000000c0d0d7209 */ /* 0x004fc80007800000 */
[----:B---3--:R-:W-:-:S07]  /*0a60*/  @P2 FMNMX R13, R13, R14, !PT ;  /* 0x0000000e0d0d2209 */ /* 0x008fce0007800000 */
.L_x_12:
[----:B------:R-:W-:Y:S05]  /*0a70*/  BRA.U UP1, `(.L_x_15) ;  /* 0xfffffff901987547 */ /* 0x000fea000b83ffff */
.L_x_9:
[----:B------:R-:W1:Y:S01]  /*0a80*/  LDC.64 R2, c[0x0][0x388] ;  /* 0x0000e200ff027b82 */ /* 0x000e620000000a00 */
[----:B------:R-:W-:-:S04]  /*0a90*/  IMAD R4, R7, UR8, R4 ;  /* 0x0000000807047c24 */ /* 0x000fc8000f8e0204 */
[----:B------:R-:W-:-:S04]  /*0aa0*/  IMAD R5, R5, R4, R0 ;  /* 0x0000000405057224 */ /* 0x000fc800078e0200 */
[----:B-1----:R-:W-:-:S05]  /*0ab0*/  IMAD.WIDE R2, R5, 0x4, R2 ;  /* 0x0000000405027825 */ /* 0x002fca00078e0202 */
[----:B0-----:R-:W-:Y:S01]  /*0ac0*/  STG.E desc[UR10][R2.64], R13 ;  /* 0x0000000d02007986 */ /* 0x001fe2000c10190a */
[----:B------:R-:W-:Y:S05]  /*0ad0*/  EXIT ;  /* 0x000000000000794d */ /* 0x000fea0003800000 */
.L_x_16:
        /* <DEDUP_REMOVED lines=10> */
.L_x_30:


//--------------------- .text.kernel_conv         --------------------------
	.section	.text.kernel_conv,"ax",@progbits
	.align	128
        .global         kernel_conv
        .type           kernel_conv,@function
        .size           kernel_conv,(.L_x_31 - kernel_conv)
        .other          kernel_conv,@"STO_CUDA_ENTRY STV_DEFAULT"
kernel_conv:
.text.kernel_conv:
[----:B------:R-:W-:Y:S01]  /*0000*/  LDC R1, c[0x0][0x37c] ;  /* 0x0000df00ff017b82 */ /* 0x000fe20000000800 */
[----:B------:R-:W0:Y:S07]  /*0010*/  S2R R3, SR_TID.Y ;  /* 0x0000000000037919 */ /* 0x000e2e0000002200 */
[----:B------:R-:W1:Y:S01]  /*0020*/  LDC.64 R6, c[0x0][0x3a0] ;  /* 0x0000e800ff067b82 */ /* 0x000e620000000a00 */
[----:B------:R-:W2:Y:S01]  /*0030*/  LDCU UR6, c[0x0][0x3ac] ;  /* 0x00007580ff0677ac */ /* 0x000ea20008000800 */
[----:B------:R-:W3:Y:S01]  /*0040*/  S2R R8, SR_TID.X ;  /* 0x0000000000087919 */ /* 0x000ee20000002100 */
[----:B------:R-:W2:Y:S05]  /*0050*/  S2R R0, SR_CTAID.Z ;  /* 0x0000000000007919 */ /* 0x000eaa0000002700 */
[----:B------:R-:W1:Y:S08]  /*0060*/  LDC.64 R10, c[0x0][0x3b0] ;  /* 0x0000ec00ff0a7b82 */ /* 0x000e700000000a00 */
[----:B------:R-:W3:Y:S08]  /*0070*/  LDC R5, c[0x0][0x360] ;  /* 0x0000d800ff057b82 */ /* 0x000ef00000000800 */
[----:B------:R-:W0:Y:S08]  /*0080*/  S2UR UR5, SR_CTAID.Y ;  /* 0x00000000000579c3 */ /* 0x000e300000002600 */
[----:B------:R-:W0:Y:S01]  /*0090*/  LDC R2, c[0x0][0x364] ;  /* 0x0000d900ff027b82 */ /* 0x000e220000000800 */
[----:B-1----:R-:W-:-:S02]  /*00a0*/  IMAD.IADD R4, R6, 0x1, -R10 ;  /* 0x0000000106047824 */ /* 0x002fc400078e0a0a */
[----:B------:R-:W-:-:S05]  /*00b0*/  IMAD.IADD R6, R7, 0x1, -R10 ;  /* 0x0000000107067824 */ /* 0x000fca00078e0a0a */
[----:B------:R-:W3:Y:S01]  /*00c0*/  S2UR UR4, SR_CTAID.X ;  /* 0x00000000000479c3 */ /* 0x000ee20000002500 */
[----:B0-----:R-:W-:Y:S02]  /*00d0*/  IMAD R2, R2, UR5, R3 ;  /* 0x0000000502027c24 */ /* 0x001fe4000f8e0203 */
[----:B------:R-:W-:-:S05]  /*00e0*/  IMAD R3, R11, 0x2, R4 ;  /* 0x000000020b037824 */ /* 0x000fca00078e0204 */
[----:B------:R-:W-:Y:S01]  /*00f0*/  ISETP.GT.AND P0, PT, R2, R3, PT ;  /* 0x000000030200720c */ /* 0x000fe20003f04270 */
[----:B---3--:R-:W-:Y:S02]  /*0100*/  IMAD R4, R5, UR4, R8 ;  /* 0x0000000405047c24 */ /* 0x008fe4000f8e0208 */
[----:B------:R-:W-:-:S05]  /*0110*/  IMAD R3, R11, 0x2, R6 ;  /* 0x000000020b037824 */ /* 0x000fca00078e0206 */
[----:B------:R-:W-:-:S04]  /*0120*/  ISETP.GT.OR P0, PT, R4, R3, P0 ;  /* 0x000000030400720c */ /* 0x000fc80000704670 */
[----:B--2---:R-:W-:-:S13]  /*0130*/  ISETP.GE.OR P0, PT, R0, UR6, P0 ;  /* 0x0000000600007c0c */ /* 0x004fda0008706670 */
[----:B------:R-:W-:Y:S05]  /*0140*/  @P0 EXIT ;  /* 0x000000000000094d */ /* 0x000fea0003800000 */
[----:B------:R-:W0:Y:S01]  /*0150*/  LDCU UR4, c[0x0][0x3a8] ;  /* 0x00007500ff0477ac */ /* 0x000e220008000800 */
[----:B------:R-:W-:Y:S01]  /*0160*/  IMAD.MOV.U32 R5, RZ, RZ, RZ ;  /* 0x000000ffff057224 */ /* 0x000fe200078e00ff */
[----:B------:R-:W1:Y:S01]  /*0170*/  LDCU.64 UR8, c[0x0][0x358] ;  /* 0x00006b00ff0877ac */ /* 0x000e620008000a00 */
[----:B0-----:R-:W-:-:S09]  /*0180*/  UISETP.GE.AND UP0, UPT, UR4, 0x1, UPT ;  /* 0x000000010400788c */ /* 0x001fd2000bf06270 */
[----:B-1----:R-:W-:Y:S05]  /*0190*/  BRA.U !UP0, `(.L_x_17) ;  /* 0x0000000908e47547 */ /* 0x002fea000b800000 */
[----:B------:R-:W-:-:S13]  /*01a0*/  ISETP.GE.AND P0, PT, R10, 0x1, PT ;  /* 0x000000010a00780c */ /* 0x000fda0003f06270 */
[----:B------:R-:W-:Y:S05]  /*01b0*/  @!P0 BRA `(.L_x_17) ;  /* 0x0000000800dc8947 */ /* 0x000fea0003800000 */
[----:B------:R-:W-:Y:S01]  /*01c0*/  LOP3.LUT R8, R10, 0x7, RZ, 0xc0, !PT ;  /* 0x000000070a087812 */ /* 0x000fe200078ec0ff */
[----:B------:R-:W-:Y:S01]  /*01d0*/  IMAD.IADD R7, R4, 0x1, -R11 ;  /* 0x0000000104077824 */ /* 0x000fe200078e0a0b */
[----:B------:R-:W-:Y:S01]  /*01e0*/  LOP3.LUT R9, R10, 0x3, RZ, 0xc0, !PT ;  /* 0x000000030a097812 */ /* 0x000fe200078ec0ff */
[----:B------:R-:W-:Y:S01]  /*01f0*/  IMAD.MOV.U32 R5, RZ, RZ, RZ ;  /* 0x000000ffff057224 */ /* 0x000fe200078e00ff */
[----:B------:R-:W-:Y:S01]  /*0200*/  IADD3 R6, PT, PT, R2, -R11, RZ ;  /* 0x8000000b02067210 */ /* 0x000fe20007ffe0ff */
[----:B------:R-:W-:Y:S01]  /*0210*/  UMOV UR4, URZ ;  /* 0x000000ff00047c82 */ /* 0x000fe20008000000 */
[----:B------:R-:W-:-:S07]  /*0220*/  LOP3.LUT R10, R10, 0x7ffffff8, RZ, 0xc0, !PT ;  /* 0x7ffffff80a0a7812 */ /* 0x000fce00078ec0ff */
.L_x_25:
[----:B------:R-:W0:Y:S01]  /*0230*/  LDC R13, c[0x0][0x3a8] ;  /* 0x0000ea00ff0d7b82 */ /* 0x000e220000000800 */
[----:B------:R-:W-:Y:S01]  /*0240*/  UMOV UR7, UR4 ;  /* 0x0000000400077c82 */ /* 0x000fe20008000000 */
[----:B------:R-:W-:Y:S01]  /*0250*/  UMOV UR5, URZ ;  /* 0x000000ff00057c82 */ /* 0x000fe20008000000 */
[----:B0-----:R-:W-:Y:S01]  /*0260*/  IMAD R11, R0, R13, UR4 ;  /* 0x00000004000b7e24 */ /* 0x001fe2000f8e020d */
[----:B------:R-:W-:-:S06]  /*0270*/  UIADD3 UR4, UPT, UPT, UR4, 0x1, URZ ;  /* 0x0000000104047890 */ /* 0x000fcc000fffe0ff */
[----:B------:R-:W-:-:S13]  /*0280*/  ISETP.NE.AND P5, PT, R13, UR4, PT ;  /* 0x000000040d007c0c */ /* 0x000fda000bfa5270 */
.L_x_24:
[----:B------:R-:W0:Y:S01]  /*0290*/  LDCU UR6, c[0x0][0x3b0] ;  /* 0x00007600ff0677ac */ /* 0x000e220008000800 */
[----:B------:R-:W1:Y:S01]  /*02a0*/  LDC R15, c[0x0][0x3a4] ;  /* 0x0000e900ff0f7b82 */ /* 0x000e620000000800 */
[----:B------:R-:W-:Y:S02]  /*02b0*/  VIADD R18, R7, UR5 ;  /* 0x0000000507127c36 */ /* 0x000fe40008000000 */
[----:B------:R-:W-:Y:S02]  /*02c0*/  HFMA2 R19, -RZ, RZ, 0, 0 ;  /* 0x00000000ff137431 */ /* 0x000fe400000001ff */
[----:B0-----:R-:W-:-:S04]  /*02d0*/  IMAD.U32 R12, RZ, RZ, UR6 ;  /* 0x00000006ff0c7e24 */ /* 0x001fc8000f8e00ff */
[----:B------:R-:W-:Y:S01]  /*02e0*/  IMAD R13, R11, R12, UR5 ;  /* 0x000000050b0d7e24 */ /* 0x000fe2000f8e020c */
[----:B------:R-:W-:Y:S01]  /*02f0*/  ISETP.GE.U32.AND P1, PT, R12, 0x8, PT ;  /* 0x000000080c00780c */ /* 0x000fe20003f26070 */
[----:B------:R-:W-:Y:S01]  /*0300*/  UIADD3 UR5, UPT, UPT, UR5, 0x1, URZ ;  /* 0x0000000105057890 */ /* 0x000fe2000fffe0ff */
[----:B-1----:R-:W-:-:S04]  /*0310*/  ISETP.GE.AND P0, PT, R18, R15, PT ;  /* 0x0000000f1200720c */ /* 0x002fc80003f06270 */
[----:B------:R-:W-:Y:S01]  /*0320*/  ISETP.GT.AND P0, PT, R18, -0x1, !P0 ;  /* 0xffffffff1200780c */ /* 0x000fe20004704270 */
[----:B------:R-:W-:Y:S01]  /*0330*/  IMAD R18, R15, UR7, R18 ;  /* 0x000000070f127c24 */ /* 0x000fe2000f8e0212 */
[----:B------:R-:W-:-:S05]  /*0340*/  ISETP.NE.AND P6, PT, R12, UR5, PT ;  /* 0x000000050c007c0c */ /* 0x000fca000bfc5270 */
[----:B------:R-:W-:Y:S08]  /*0350*/  @!P1 BRA `(.L_x_18) ;  /* 0x0000000400149947 */ /* 0x000ff00003800000 */
[----:B------:R-:W0:Y:S01]  /*0360*/  LDCU UR10, c[0x0][0x3a0] ;  /* 0x00007400ff0a77ac */ /* 0x000e220008000800 */
[----:B------:R-:W-:-:S05]  /*0370*/  UMOV UR6, URZ ;  /* 0x000000ff00067c82 */ /* 0x000fca0008000000 */
.L_x_19:
[----:B------:R-:W1:Y:S01]  /*0380*/  LDC R12, c[0x0][0x3b0] ;  /* 0x0000ec00ff0c7b82 */ /* 0x000e620000000800 */
[----:B------:R-:W-:-:S04]  /*0390*/  VIADD R19, R6, UR6 ;  /* 0x0000000606137c36 */ /* 0x000fc80008000000 */
[----:B0-----:R-:W-:Y:S01]  /*03a0*/  IMAD R21, R18, UR10, R19 ;  /* 0x0000000a12157c24 */ /* 0x001fe2000f8e0213 */
[C---:B------:R-:W-:Y:S02]  /*03b0*/  ISETP.GE.AND P1, PT, R19.reuse, UR10, PT ;  /* 0x0000000a13007c0c */ /* 0x040fe4000bf26270 */
[----:B------:R-:W0:Y:S02]  /*03c0*/  LDC.64 R16, c[0x0][0x380] ;  /* 0x0000e000ff107b82 */ /* 0x000e240000000a00 */
[----:B------:R-:W-:-:S04]  /*03d0*/  ISETP.GT.AND P1, PT, R19, -0x1, !P1 ;  /* 0xffffffff1300780c */ /* 0x000fc80004f24270 */
[----:B------:R-:W-:Y:S02]  /*03e0*/  PLOP3.LUT P1, PT, P0, P1, PT, 0x80, 0x8 ;  /* 0x000000000008781c */ /* 0x000fe40000723070 */
[----:B------:R-:W2:Y:S01]  /*03f0*/  LDC.64 R14, c[0x0][0x390] ;  /* 0x0000e400ff0e7b82 */ /* 0x000ea20000000a00 */
[----:B-1----:R-:W-:Y:S02]  /*0400*/  IMAD R23, R13, R12, UR6 ;  /* 0x000000060d177e24 */ /* 0x002fe4000f8e020c */
[----:B0-----:R-:W-:-:S08]  /*0410*/  IMAD.WIDE R16, R21, 0x4, R16 ;  /* 0x0000000415107825 */ /* 0x001fd000078e0210 */
[----:B------:R-:W3:Y:S01]  /*0420*/  @P1 LDG.E R20, desc[UR8][R16.64] ;  /* 0x0000000810141981 */ /* 0x000ee2000c1e1900 */
[----:B--2---:R-:W-:-:S05]  /*0430*/  IMAD.WIDE R14, R23, 0x4, R14 ;  /* 0x00000004170e7825 */ /* 0x004fca00078e020e */
[----:B------:R-:W3:Y:S01]  /*0440*/  @P1 LDG.E R21, desc[UR8][R14.64] ;  /* 0x000000080e151981 */ /* 0x000ee2000c1e1900 */
[----:B------:R-:W-:-:S05]  /*0450*/  VIADD R22, R19, 0x1 ;  /* 0x0000000113167836 */ /* 0x000fca0000000000 */
[----:B------:R-:W-:Y:S01]  /*0460*/  ISETP.GE.AND P2, PT, R22, UR10, PT ;  /* 0x0000000a16007c0c */ /* 0x000fe2000bf46270 */
[----:B------:R-:W-:-:S03]  /*0470*/  VIADD R23, R19, 0x2 ;  /* 0x0000000213177836 */ /* 0x000fc60000000000 */
[----:B------:R-:W-:Y:S01]  /*0480*/  ISETP.GT.AND P2, PT, R22, -0x1, !P2 ;  /* 0xffffffff1600780c */ /* 0x000fe20005744270 */
[----:B------:R-:W-:-:S03]  /*0490*/  VIADD R22, R19, 0x3 ;  /* 0x0000000313167836 */ /* 0x000fc60000000000 */
[----:B------:R-:W-:Y:S02]  /*04a0*/  PLOP3.LUT P2, PT, P0, P2, PT, 0x80, 0x8 ;  /* 0x000000000008781c */ /* 0x000fe40000745070 */
[C---:B------:R-:W-:Y:S02]  /*04b0*/  ISETP.GE.AND P4, PT, R23.reuse, UR10, PT ;  /* 0x0000000a17007c0c */ /* 0x040fe4000bf86270 */
[C---:B------:R-:W-:Y:S02]  /*04c0*/  ISETP.GE.AND P3, PT, R22.reuse, UR10, PT ;  /* 0x0000000a16007c0c */ /* 0x040fe4000bf66270 */
[----:B------:R-:W-:Y:S02]  /*04d0*/  ISETP.GT.AND P4, PT, R23, -0x1, !P4 ;  /* 0xffffffff1700780c */ /* 0x000fe40006784270 */
[----:B------:R-:W-:Y:S02]  /*04e0*/  ISETP.GT.AND P3, PT, R22, -0x1, !P3 ;  /* 0xffffffff1600780c */ /* 0x000fe40005f64270 */
[----:B------:R-:W-:-:S03]  /*04f0*/  PLOP3.LUT P4, PT, P0, P4, PT, 0x80, 0x8 ;  /* 0x000000000008781c */ /* 0x000fc60000789070 */
[----:B------:R-:W2:Y:S04]  /*0500*/  @P2 LDG.E R22, desc[UR8][R16.64+0x4] ;  /* 0x0000040810162981 */ /* 0x000ea8000c1e1900 */
[----:B------:R-:W2:Y:S01]  /*0510*/  @P2 LDG.E R23, desc[UR8][R14.64+0x4] ;  /* 0x000004080e172981 */ /* 0x000ea2000c1e1900 */
[----:B------:R-:W-:-:S05]  /*0520*/  PLOP3.LUT P3, PT, P0, P3, PT, 0x80, 0x8 ;  /* 0x000000000008781c */ /* 0x000fca0000767070 */
[----:B------:R-:W4:Y:S04]  /*0530*/  @P4 LDG.E R24, desc[UR8][R16.64+0x8] ;  /* 0x0000080810184981 */ /* 0x000f28000c1e1900 */
[----:B------:R-:W4:Y:S01]  /*0540*/  @P4 LDG.E R25, desc[UR8][R14.64+0x8] ;  /* 0x000008080e194981 */ /* 0x000f22000c1e1900 */
[----:B---3--:R-:W-:-:S03]  /*0550*/  @P1 FFMA R5, R20, R21, R5 ;  /* 0x0000001514051223 */ /* 0x008fc60000000005 */
[----:B------:R-:W3:Y:S04]  /*0560*/  @P3 LDG.E R20, desc[UR8][R16.64+0xc] ;  /* 0x00000c0810143981 */ /* 0x000ee8000c1e1900 */
[----:B------:R-:W3:Y:S01]  /*0570*/  @P3 LDG.E R21, desc[UR8][R14.64+0xc] ;  /* 0x00000c080e153981 */ /* 0x000ee2000c1e1900 */
[----:B--2---:R-:W-:Y:S01]  /*0580*/  @P2 FFMA R5, R22, R23, R5 ;  /* 0x0000001716052223 */ /* 0x004fe20000000005 */
[C---:B------:R-:W-:Y:S01]  /*0590*/  IADD3 R22, PT, PT, R19.reuse, 0x4, RZ ;  /* 0x0000000413167810 */ /* 0x040fe20007ffe0ff */
[----:B------:R-:W-:-:S03]  /*05a0*/  VIADD R23, R19, 0x5 ;  /* 0x0000000513177836 */ /* 0x000fc60000000000 */
[----:B------:R-:W-:-:S04]  /*05b0*/  ISETP.GE.AND P2, PT, R22, UR10, PT ;  /* 0x0000000a16007c0c */ /* 0x000fc8000bf46270 */
[----:B------:R-:W-:Y:S01]  /*05c0*/  ISETP.GT.AND P2, PT, R22, -0x1, !P2 ;  /* 0xffffffff1600780c */ /* 0x000fe20005744270 */
[----:B----4-:R-:W-:Y:S01]  /*05d0*/  @P4 FFMA R5, R24, R25, R5 ;  /* 0x0000001918054223 */ /* 0x010fe20000000005 */
[----:B------:R-:W-:Y:S01]  /*05e0*/  VIADD R24, R19, 0x6 ;  /* 0x0000000613187836 */ /* 0x000fe20000000000 */
[----:B------:R-:W-:Y:S02]  /*05f0*/  ISETP.GE.AND P4, PT, R23, UR10, PT ;  /* 0x0000000a17007c0c */ /* 0x000fe4000bf86270 */
[----:B------:R-:W-:Y:S01]  /*0600*/  PLOP3.LUT P2, PT, P0, P2, PT, 0x80, 0x8 ;  /* 0x000000000008781c */ /* 0x000fe20000745070 */
[----:B------:R-:W-:Y:S01]  /*0610*/  VIADD R19, R19, 0x7 ;  /* 0x0000000713137836 */ /* 0x000fe20000000000 */
[C---:B------:R-:W-:Y:S02]  /*0620*/  ISETP.GE.AND P1, PT, R24.reuse, UR10, PT ;  /* 0x0000000a18007c0c */ /* 0x040fe4000bf26270 */
[----:B------:R-:W-:Y:S02]  /*0630*/  ISETP.GT.AND P4, PT, R23, -0x1, !P4 ;  /* 0xffffffff1700780c */ /* 0x000fe40006784270 */
[----:B------:R-:W-:-:S02]  /*0640*/  ISETP.GT.AND P1, PT, R24, -0x1, !P1 ;  /* 0xffffffff1800780c */ /* 0x000fc40004f24270 */
[----:B------:R-:W-:Y:S02]  /*0650*/  PLOP3.LUT P4, PT, P0, P4, PT, 0x80, 0x8 ;  /* 0x000000000008781c */ /* 0x000fe40000789070 */
[----:B------:R-:W-:-:S11]  /*0660*/  PLOP3.LUT P1, PT, P0, P1, PT, 0x80, 0x8 ;  /* 0x000000000008781c */ /* 0x000fd60000723070 */
[----:B------:R-:W2:Y:S04]  /*0670*/  @P4 LDG.E R22, desc[UR8][R16.64+0x14] ;  /* 0x0000140810164981 */ /* 0x000ea8000c1e1900 */
[----:B------:R-:W4:Y:S04]  /*0680*/  @P1 LDG.E R24, desc[UR8][R16.64+0x18] ;  /* 0x0000180810181981 */ /* 0x000f28000c1e1900 */
[----:B------:R-:W4:Y:S01]  /*0690*/  @P1 LDG.E R23, desc[UR8][R14.64+0x18] ;  /* 0x000018080e171981 */ /* 0x000f22000c1e1900 */
[----:B---3--:R-:W-:Y:S01]  /*06a0*/  @P3 FFMA R5, R20, R21, R5 ;  /* 0x0000001514053223 */ /* 0x008fe20000000005 */
[----:B------:R-:W-:-:S02]  /*06b0*/  ISETP.GE.AND P3, PT, R19, UR10, PT ;  /* 0x0000000a13007c0c */ /* 0x000fc4000bf66270 */
[----:B------:R-:W3:Y:S02]  /*06c0*/  @P2 LDG.E R20, desc[UR8][R16.64+0x10] ;  /* 0x0000100810142981 */ /* 0x000ee4000c1e1900 */
[----:B------:R-:W-:Y:S02]  /*06d0*/  ISETP.GT.AND P3, PT, R19, -0x1, !P3 ;  /* 0xffffffff1300780c */ /* 0x000fe40005f64270 */
[----:B------:R-:W2:Y:S04]  /*06e0*/  @P4 LDG.E R21, desc[UR8][R14.64+0x14] ;  /* 0x000014080e154981 */ /* 0x000ea8000c1e1900 */
[----:B------:R-:W3:Y:S01]  /*06f0*/  @P2 LDG.E R19, desc[UR8][R14.64+0x10] ;  /* 0x000010080e132981 */ /* 0x000ee2000c1e1900 */
[----:B------:R-:W-:-:S13]  /*0700*/  PLOP3.LUT P3, PT, P0, P3, PT, 0x80, 0x8 ;  /* 0x000000000008781c */ /* 0x000fda0000767070 */
[----:B------:R-:W5:Y:S04]  /*0710*/  @P3 LDG.E R26, desc[UR8][R16.64+0x1c] ;  /* 0x00001c08101a3981 */ /* 0x000f68000c1e1900 */
[----:B------:R-:W5:Y:S01]  /*0720*/  @P3 LDG.E R25, desc[UR8][R14.64+0x1c] ;  /* 0x00001c080e193981 */ /* 0x000f62000c1e1900 */
[----:B------:R-:W-:Y:S01]  /*0730*/  UIADD3 UR6, UPT, UPT, UR6, 0x8, URZ ;  /* 0x0000000806067890 */ /* 0x000fe2000fffe0ff */
[----:B---3--:R-:W-:-:S05]  /*0740*/  @P2 FFMA R5, R20, R19, R5 ;  /* 0x0000001314052223 */ /* 0x008fca0000000005 */
[----:B------:R-:W-:Y:S01]  /*0750*/  ISETP.NE.AND P2, PT, R10, UR6, PT ;  /* 0x000000060a007c0c */ /* 0x000fe2000bf45270 */
[----:B--2---:R-:W-:-:S04]  /*0760*/  @P4 FFMA R5, R22, R21, R5 ;  /* 0x0000001516054223 */ /* 0x004fc80000000005 */
[----:B----4-:R-:W-:-:S04]  /*0770*/  @P1 FFMA R5, R24, R23, R5 ;  /* 0x0000001718051223 */ /* 0x010fc80000000005 */
[----:B-----5:R-:W-:-:S04]  /*0780*/  @P3 FFMA R5, R26, R25, R5 ;  /* 0x000000191a053223 */ /* 0x020fc80000000005 */
[----:B------:R-:W-:Y:S05]  /*0790*/  @P2 BRA `(.L_x_19) ;  /* 0xfffffff800f82947 */ /* 0x000fea000383ffff */
[----:B------:R-:W-:-:S07]  /*07a0*/  IMAD.MOV.U32 R19, RZ, RZ, R10 ;  /* 0x000000ffff137224 */ /* 0x000fce00078e000a */
.L_x_18:
[----:B------:R-:W-:-:S13]  /*07b0*/  ISETP.NE.AND P1, PT, R8, RZ, PT ;  /* 0x000000ff0800720c */ /* 0x000fda0003f25270 */
[----:B------:R-:W-:Y:S05]  /*07c0*/  @!P1 BRA `(.L_x_20) ;  /* 0x0000000400509947 */ /* 0x000fea0003800000 */
[----:B------:R-:W-:Y:S02]  /*07d0*/  IADD3 R14, PT, PT, R8, -0x1, RZ ;  /* 0xffffffff080e7810 */ /* 0x000fe40007ffe0ff */
[----:B------:R-:W-:Y:S02]  /*07e0*/  ISETP.NE.AND P4, PT, R9, RZ, PT ;  /* 0x000000ff0900720c */ /* 0x000fe40003f85270 */
[----:B------:R-:W-:-:S13]  /*07f0*/  ISETP.GE.U32.AND P1, PT, R14, 0x3, PT ;  /* 0x000000030e00780c */ /* 0x000fda0003f26070 */
[----:B------:R-:W-:Y:S05]  /*0800*/  @!P1 BRA `(.L_x_21) ;  /* 0x0000000000909947 */ /* 0x000fea0003800000 */
[----:B------:R-:W0:Y:S01]  /*0810*/  LDCU UR6, c[0x0][0x3a0] ;  /* 0x00007400ff0677ac */ /* 0x000e220008000800 */
[----:B------:R-:W1:Y:S01]  /*0820*/  LDC.64 R16, c[0x0][0x380] ;  /* 0x0000e000ff107b82 */ /* 0x000e620000000a00 */
[--C-:B------:R-:W-:Y:S02]  /*0830*/  IMAD.IADD R21, R6, 0x1, R19.reuse ;  /* 0x0000000106157824 */ /* 0x100fe400078e0213 */
[----:B------:R-:W-:-:S05]  /*0840*/  IMAD R25, R13, R12, R19 ;  /* 0x0000000c0d197224 */ /* 0x000fca00078e0213 */
[----:B------:R-:W2:Y:S01]  /*0850*/  LDC.64 R14, c[0x0][0x390] ;  /* 0x0000e400ff0e7b82 */ /* 0x000ea20000000a00 */
[----:B0-----:R-:W-:Y:S01]  /*0860*/  ISETP.GE.AND P2, PT, R21, UR6, PT ;  /* 0x0000000615007c0c */ /* 0x001fe2000bf46270 */
[----:B------:R-:W-:-:S03]  /*0870*/  IMAD R23, R18, UR6, R21 ;  /* 0x0000000612177c24 */ /* 0x000fc6000f8e0215 */
[----:B------:R-:W-:Y:S01]  /*0880*/  ISETP.GT.AND P2, PT, R21, -0x1, !P2 ;  /* 0xffffffff1500780c */ /* 0x000fe20005744270 */
[----:B-1----:R-:W-:-:S03]  /*0890*/  IMAD.WIDE R16, R23, 0x4, R16 ;  /* 0x0000000417107825 */ /* 0x002fc600078e0210 */
[----:B------:R-:W-:Y:S01]  /*08a0*/  PLOP3.LUT P2, PT, P0, P2, PT, 0x80, 0x8 ;  /* 0x000000000008781c */ /* 0x000fe20000745070 */
[----:B--2---:R-:W-:-:S12]  /*08b0*/  IMAD.WIDE R14, R25, 0x4, R14 ;  /* 0x00000004190e7825 */ /* 0x004fd800078e020e */
[----:B------:R-:W2:Y:S04]  /*08c0*/  @P2 LDG.E R20, desc[UR8][R16.64] ;  /* 0x0000000810142981 */ /* 0x000ea8000c1e1900 */
[----:B------:R-:W2:Y:S01]  /*08d0*/  @P2 LDG.E R22, desc[UR8][R14.64] ;  /* 0x000000080e162981 */ /* 0x000ea2000c1e1900 */
[C---:B------:R-:W-:Y:S02]  /*08e0*/  VIADD R23, R21.reuse, 0x1 ;  /* 0x0000000115177836 */ /* 0x040fe40000000000 */
[C---:B------:R-:W-:Y:S02]  /*08f0*/  VIADD R24, R21.reuse, 0x2 ;  /* 0x0000000215187836 */ /* 0x040fe40000000000 */
[----:B------:R-:W-:Y:S01]  /*0900*/  VIADD R21, R21, 0x3 ;  /* 0x0000000315157836 */ /* 0x000fe20000000000 */
[----:B------:R-:W-:-:S02]  /*0910*/  ISETP.GE.AND P3, PT, R23, UR6, PT ;  /* 0x0000000617007c0c */ /* 0x000fc4000bf66270 */
[C---:B------:R-:W-:Y:S02]  /*0920*/  ISETP.GE.AND P1, PT, R24.reuse, UR6, PT ;  /* 0x0000000618007c0c */ /* 0x040fe4000bf26270 */
[----:B------:R-:W-:Y:S02]  /*0930*/  ISETP.GT.AND P3, PT, R23, -0x1, !P3 ;  /* 0xffffffff1700780c */ /* 0x000fe40005f64270 */
[----:B------:R-:W-:Y:S02]  /*0940*/  ISETP.GT.AND P1, PT, R24, -0x1, !P1 ;  /* 0xffffffff1800780c */ /* 0x000fe40004f24270 */
[----:B------:R-:W-:Y:S02]  /*0950*/  PLOP3.LUT P3, PT, P0, P3, PT, 0x80, 0x8 ;  /* 0x000000000008781c */ /* 0x000fe40000767070 */
[----:B------:R-:W-:-:S13]  /*0960*/  PLOP3.LUT P1, PT, P0, P1, PT, 0x80, 0x8 ;  /* 0x000000000008781c */ /* 0x000fda0000723070 */
[----:B------:R-:W3:Y:S01]  /*0970*/  @P1 LDG.E R23, desc[UR8][R14.64+0x8] ;  /* 0x000008080e171981 */ /* 0x000ee2000c1e1900 */
[----:B--2---:R-:W-:Y:S01]  /*0980*/  @P2 FFMA R5, R20, R22, R5 ;  /* 0x0000001614052223 */ /* 0x004fe20000000005 */
[C---:B------:R-:W-:Y:S02]  /*0990*/  ISETP.GE.AND P2, PT, R21.reuse, UR6, PT ;  /* 0x0000000615007c0c */ /* 0x040fe4000bf46270 */
[----:B------:R-:W2:Y:S02]  /*09a0*/  @P3 LDG.E R20, desc[UR8][R16.64+0x4] ;  /* 0x0000040810143981 */ /* 0x000ea4000c1e1900 */
[----:B------:R-:W-:Y:S02]  /*09b0*/  ISETP.GT.AND P2, PT, R21, -0x1, !P2 ;  /* 0xffffffff1500780c */ /* 0x000fe40005744270 */
[----:B------:R-:W3:Y:S02]  /*09c0*/  @P1 LDG.E R22, desc[UR8][R16.64+0x8] ;  /* 0x0000080810161981 */ /* 0x000ee4000c1e1900 */
[----:B------:R-:W-:-:S02]  /*09d0*/  PLOP3.LUT P2, PT, P0, P2, PT, 0x80, 0x8 ;  /* 0x000000000008781c */ /* 0x000fc40000745070 */
[----:B------:R-:W2:Y:S11]  /*09e0*/  @P3 LDG.E R21, desc[UR8][R14.64+0x4] ;  /* 0x000004080e153981 */ /* 0x000eb6000c1e1900 */
[----:B------:R-:W4:Y:S04]  /*09f0*/  @P2 LDG.E R24, desc[UR8][R16.64+0xc] ;  /* 0x00000c0810182981 */ /* 0x000f28000c1e1900 */
[----:B------:R-:W4:Y:S01]  /*0a00*/  @P2 LDG.E R25, desc[UR8][R14.64+0xc] ;  /* 0x00000c080e192981 */ /* 0x000f22000c1e1900 */
[----:B------:R-:W-:Y:S01]  /*0a10*/  IADD3 R19, PT, PT, R19, 0x4, RZ ;  /* 0x0000000413137810 */ /* 0x000fe20007ffe0ff */
[----:B--2---:R-:W-:-:S04]  /*0a20*/  @P3 FFMA R5, R20, R21, R5 ;  /* 0x0000001514053223 */ /* 0x004fc80000000005 */
[----:B---3--:R-:W-:-:S04]  /*0a30*/  @P1 FFMA R5, R22, R23, R5 ;  /* 0x0000001716051223 */ /* 0x008fc80000000005 */
[----:B----4-:R-:W-:-:S07]  /*0a40*/  @P2 FFMA R5, R24, R25, R5 ;  /* 0x0000001918052223 */ /* 0x010fce0000000005 */
.L_x_21:
[----:B------:R-:W-:Y:S05]  /*0a50*/  @!P4 BRA `(.L_x_20) ;  /* 0x0000000000acc947 */ /* 0x000fea0003800000 */
[----:B------:R-:W-:Y:S02]  /*0a60*/  ISETP.NE.AND P1, PT, R9, 0x1, PT ;  /* 0x000000010900780c */ /* 0x000fe40003f25270 */
[----:B------:R-:W-:-:S11]  /*0a70*/  LOP3.LUT P3, RZ, R12, 0x1, RZ, 0xc0, !PT ;  /* 0x000000010cff7812 */ /* 0x000fd6000786c0ff */
[----:B------:R-:W-:Y:S05]  /*0a80*/  @!P1 BRA `(.L_x_22) ;  /* 0x0000000000589947 */ /* 0x000fea0003800000 */
[----:B------:R-:W0:Y:S01]  /*0a90*/  LDCU UR6, c[0x0][0x3a0] ;  /* 0x00007400ff0677ac */ /* 0x000e220008000800 */
[----:B------:R-:W1:Y:S01]  /*0aa0*/  LDC.64 R16, c[0x0][0x380] ;  /* 0x0000e000ff107b82 */ /* 0x000e620000000a00 */
[--C-:B------:R-:W-:Y:S02]  /*0ab0*/  IMAD.IADD R21, R6, 0x1, R19.reuse ;  /* 0x0000000106157824 */ /* 0x100fe400078e0213 */
[----:B------:R-:W-:Y:S02]  /*0ac0*/  IMAD R23, R13, R12, R19 ;  /* 0x0000000c0d177224 */ /* 0x000fe400078e0213 */
[----:B------:R-:W-:-:S03]  /*0ad0*/  VIADD R20, R21, 0x1 ;  /* 0x0000000115147836 */ /* 0x000fc60000000000 */
[----:B------:R-:W2:Y:S01]  /*0ae0*/  LDC.64 R14, c[0x0][0x390] ;  /* 0x0000e400ff0e7b82 */ /* 0x000ea20000000a00 */
[C---:B0-----:R-:W-:Y:S02]  /*0af0*/  ISETP.GE.AND P1, PT, R21.reuse, UR6, PT ;  /* 0x0000000615007c0c */ /* 0x041fe4000bf26270 */
[----:B------:R-:W-:Y:S02]  /*0b00*/  ISETP.GE.AND P2, PT, R20, UR6, PT ;  /* 0x0000000614007c0c */ /* 0x000fe4000bf46270 */
[----:B------:R-:W-:Y:S01]  /*0b10*/  ISETP.GT.AND P1, PT, R21, -0x1, !P1 ;  /* 0xffffffff1500780c */ /* 0x000fe20004f24270 */
[----:B------:R-:W-:Y:S01]  /*0b20*/  IMAD R21, R18, UR6, R21 ;  /* 0x0000000612157c24 */ /* 0x000fe2000f8e0215 */
[----:B------:R-:W-:Y:S02]  /*0b30*/  ISETP.GT.AND P2, PT, R20, -0x1, !P2 ;  /* 0xffffffff1400780c */ /* 0x000fe40005744270 */
[----:B------:R-:W-:Y:S01]  /*0b40*/  PLOP3.LUT P1, PT, P0, P1, PT, 0x80, 0x8 ;  /* 0x000000000008781c */ /* 0x000fe20000723070 */
[----:B-1----:R-:W-:Y:S01]  /*0b50*/  IMAD.WIDE R16, R21, 0x4, R16 ;  /* 0x0000000415107825 */ /* 0x002fe200078e0210 */
[----:B------:R-:W-:-:S03]  /*0b60*/  PLOP3.LUT P2, PT, P0, P2, PT, 0x80, 0x8 ;  /* 0x000000000008781c */ /* 0x000fc60000745070 */
[----:B--2---:R-:W-:-:S08]  /*0b70*/  IMAD.WIDE R14, R23, 0x4, R14 ;  /* 0x00000004170e7825 */ /* 0x004fd000078e020e */
[----:B------:R-:W2:Y:S04]  /*0b80*/  @P1 LDG.E R20, desc[UR8][R16.64] ;  /* 0x0000000810141981 */ /* 0x000ea8000c1e1900 */
[----:B------:R-:W2:Y:S04]  /*0b90*/  @P1 LDG.E R21, desc[UR8][R14.64] ;  /* 0x000000080e151981 */ /* 0x000ea8000c1e1900 */
[----:B------:R-:W3:Y:S04]  /*0ba0*/  @P2 LDG.E R22, desc[UR8][R16.64+0x4] ;  /* 0x0000040810162981 */ /* 0x000ee8000c1e1900 */
[----:B------:R-:W3:Y:S01]  /*0bb0*/  @P2 LDG.E R23, desc[UR8][R14.64+0x4] ;  /* 0x000004080e172981 */ /* 0x000ee2000c1e1900 */
[----:B------:R-:W-:-:S02]  /*0bc0*/  VIADD R19, R19, 0x2 ;  /* 0x0000000213137836 */ /* 0x000fc40000000000 */
[----:B--2---:R-:W-:-:S04]  /*0bd0*/  @P1 FFMA R5, R20, R21, R5 ;  /* 0x0000001514051223 */ /* 0x004fc80000000005 */
[----:B---3--:R-:W-:-:S07]  /*0be0*/  @P2 FFMA R5, R22, R23, R5 ;  /* 0x0000001716052223 */ /* 0x008fce0000000005 */
.L_x_22:
[----:B------:R-:W-:Y:S05]  /*0bf0*/  @!P3 BRA `(.L_x_20) ;  /* 0x000000000044b947 */ /* 0x000fea0003800000 */
[----:B------:R-:W0:Y:S01]  /*0c00*/  LDCU UR6, c[0x0][0x3a0] ;  /* 0x00007400ff0677ac */ /* 0x000e220008000800 */
[----:B------:R-:W-:Y:S01]  /*0c10*/  IADD3 R21, PT, PT, R6, R19, RZ ;  /* 0x0000001306157210 */ /* 0x000fe20007ffe0ff */
[----:B------:R-:W-:Y:S03]  /*0c20*/  BSSY.RECONVERGENT B0, `(.L_x_20) ;  /* 0x000000e000007945 */ /* 0x000fe60003800200 */
[----:B0-----:R-:W-:-:S04]  /*0c30*/  ISETP.GE.AND P1, PT, R21, UR6, PT ;  /* 0x0000000615007c0c */ /* 0x001fc8000bf26270 */
[----:B------:R-:W-:-:S04]  /*0c40*/  ISETP.GT.AND P1, PT, R21, -0x1, !P1 ;  /* 0xffffffff1500780c */ /* 0x000fc80004f24270 */
[----:B------:R-:W-:-:S13]  /*0c50*/  PLOP3.LUT P1, PT, P0, P1, PT, 0x80, 0x8 ;  /* 0x000000000008781c */ /* 0x000fda0000723070 */
[----:B------:R-:W-:Y:S05]  /*0c60*/  @!P1 BRA `(.L_x_23) ;  /* 0x0000000000249947 */ /* 0x000fea0003800000 */
[----:B------:R-:W0:Y:S01]  /*0c70*/  LDC.64 R14, c[0x0][0x380] ;  /* 0x0000e000ff0e7b82 */ /* 0x000e220000000a00 */
[----:B------:R-:W-:Y:S02]  /*0c80*/  IMAD R21, R18, UR6, R21 ;  /* 0x0000000612157c24 */ /* 0x000fe4000f8e0215 */
[----:B------:R-:W-:-:S05]  /*0c90*/  IMAD R13, R13, R12, R19 ;  /* 0x0000000c0d0d7224 */ /* 0x000fca00078e0213 */
[----:B------:R-:W1:Y:S01]  /*0ca0*/  LDC.64 R16, c[0x0][0x390] ;  /* 0x0000e400ff107b82 */ /* 0x000e620000000a00 */
[----:B0-----:R-:W-:-:S06]  /*0cb0*/  IMAD.WIDE R14, R21, 0x4, R14 ;  /* 0x00000004150e7825 */ /* 0x001fcc00078e020e */
[----:B------:R-:W2:Y:S01]  /*0cc0*/  LDG.E R14, desc[UR8][R14.64] ;  /* 0x000000080e0e7981 */ /* 0x000ea2000c1e1900 */
[----:B-1----:R-:W-:-:S06]  /*0cd0*/  IMAD.WIDE R16, R13, 0x4, R16 ;  /* 0x000000040d107825 */ /* 0x002fcc00078e0210 */
[----:B------:R-:W2:Y:S02]  /*0ce0*/  LDG.E R16, desc[UR8][R16.64] ;  /* 0x0000000810107981 */ /* 0x000ea4000c1e1900 */
[----:B--2---:R-:W-:-:S07]  /*0cf0*/  FFMA R5, R14, R16, R5 ;  /* 0x000000100e057223 */ /* 0x004fce0000000005 */
.L_x_23:
[----:B------:R-:W-:Y:S05]  /*0d00*/  BSYNC.RECONVERGENT B0 ;  /* 0x0000000000007941 */ /* 0x000fea0003800200 */
.L_x_20:
[----:B------:R-:W-:Y:S05]  /*0d10*/  @P6 BRA `(.L_x_24) ;  /* 0xfffffff4005c6947 */ /* 0x000fea000383ffff */
[----:B------:R-:W-:Y:S05]  /*0d20*/  @P5 BRA `(.L_x_25) ;  /* 0xfffffff400405947 */ /* 0x000fea000383ffff */
.L_x_17:
[----:B------:R-:W0:Y:S01]  /*0d30*/  LDC.64 R6, c[0x0][0x398] ;  /* 0x0000e600ff067b82 */ /* 0x000e220000000a00 */
[----:B------:R-:W1:Y:S01]  /*0d40*/  LDCU UR5, c[0x0][0x3a0] ;  /* 0x00007400ff0577ac */ /* 0x000e620008000800 */
[----:B------:R-:W1:Y:S06]  /*0d50*/  LDCU.64 UR6, c[0x0][0x3b0] ;  /* 0x00007600ff0677ac */ /* 0x000e6c0008000a00 */
[----:B------:R-:W2:Y:S01]  /*0d60*/  LDC.64 R8, c[0x0][0x388] ;  /* 0x0000e200ff087b82 */ /* 0x000ea20000000a00 */
[----:B0-----:R-:W-:-:S06]  /*0d70*/  IMAD.WIDE.U32 R6, R0, 0x4, R6 ;  /* 0x0000000400067825 */ /* 0x001fcc00078e0006 */
[----:B------:R-:W3:Y:S01]  /*0d80*/  LDG.E R6, desc[UR8][R6.64] ;  /* 0x0000000806067981 */ /* 0x000ee2000c1e1900 */
[----:B-1----:R-:W-:Y:S01]  /*0d90*/  UIADD3 UR5, UPT, UPT, UR5, -UR6, URZ ;  /* 0x8000000605057290 */ /* 0x002fe2000fffe0ff */
[----:B------:R-:W-:-:S03]  /*0da0*/  IMAD R3, R3, R0, R0 ;  /* 0x0000000003037224 */ /* 0x000fc600078e0200 */
[----:B------:R-:W-:Y:S01]  /*0db0*/  ULEA UR5, UR7, UR5, 0x1 ;  /* 0x0000000507057291 */ /* 0x000fe2000f8e08ff */
[----:B------:R-:W-:-:S05]  /*0dc0*/  IMAD.IADD R3, R4, 0x1, R3 ;  /* 0x0000000104037824 */ /* 0x000fca00078e0203 */
[----:B------:R-:W-:-:S04]  /*0dd0*/  IMAD R3, R3, UR5, R3 ;  /* 0x0000000503037c24 */ /* 0x000fc8000f8e0203 */
[----:B------:R-:W-:-:S04]  /*0de0*/  IMAD.IADD R3, R2, 0x1, R3 ;  /* 0x0000000102037824 */ /* 0x000fc800078e0203 */
[----:B--2---:R-:W-:-:S04]  /*0df0*/  IMAD.WIDE R2, R3, 0x4, R8 ;  /* 0x0000000403027825 */ /* 0x004fc800078e0208 */
[----:B---3--:R-:W-:-:S05]  /*0e00*/  FADD R5, R6, R5 ;  /* 0x0000000506057221 */ /* 0x008fca0000000000 */
[----:B------:R-:W-:Y:S01]  /*0e10*/  STG.E desc[UR8][R2.64], R5 ;  /* 0x0000000502007986 */ /* 0x000fe2000c101908 */
[----:B------:R-:W-:Y:S05]  /*0e20*/  EXIT ;  /* 0x000000000000794d */ /* 0x000fea0003800000 */
.L_x_26:
        /* <DEDUP_REMOVED lines=13> */
.L_x_31:


//--------------------- .nv.shared.reserved.0     --------------------------
	.section	.nv.shared.reserved.0,"aw",@nobits
	.weak		__nv_reservedSMEM_offset_0_alias
	.size		__nv_reservedSMEM_offset_0_alias, 0, 64
	.other		__nv_reservedSMEM_offset_0_alias,@"STO_CUDA_RESERVED_SHARED STV_DEFAULT"
__nv_reservedSMEM_offset_0_alias:
	.zero		0
	.zero		64


//--------------------- .nv.constant0.kernel_relu --------------------------
	.section	.nv.constant0.kernel_relu,"a",@progbits
	.sectionflags	@""
	.align	4
.nv.constant0.kernel_relu:
	.zero		916


//--------------------- .nv.constant0.kernel_flatten --------------------------
	.section	.nv.constant0.kernel_flatten,"a",@progbits
	.sectionflags	@""
	.align	4
.nv.constant0.kernel_flatten:
	.zero		924


//--------------------- .nv.constant0.kernel_fc   --------------------------
	.section	.nv.constant0.kernel_fc,"a",@progbits
	.sectionflags	@""
	.align	4
.nv.constant0.kernel_fc:
	.zero		936


//--------------------- .nv.constant0.kernel_maxpool --------------------------
	.section	.nv.constant0.kernel_maxpool,"a",@progbits
	.sectionflags	@""
	.align	4
.nv.constant0.kernel_maxpool:
	.zero		928


//--------------------- .nv.constant0.kernel_conv --------------------------
	.section	.nv.constant0.kernel_conv,"a",@progbits
	.sectionflags	@""
	.align	4
.nv.constant0.kernel_conv:
	.zero		952


//--------------------- SYMBOLS --------------------------

	.type		.nv.reservedSmem.offset0,@object
	.size		.nv.reservedSmem.offset0,0x4
